//
// Generated by NVIDIA NVVM Compiler
//
// Compiler Build ID: CL-36424714
// Cuda compilation tools, release 13.0, V13.0.88
// Based on NVVM 20.0.0
//

.version 9.0
.target sm_100
.address_size 64

	// .globl	_Z5step1PdS_S_
.extern .func __assertfail
(
	.param .b64 __assertfail_param_0,
	.param .b64 __assertfail_param_1,
	.param .b32 __assertfail_param_2,
	.param .b64 __assertfail_param_3,
	.param .b64 __assertfail_param_4
)
;
.global .align 1 .b8 __unnamed_1[41] = {118, 111, 105, 100, 32, 115, 116, 101, 112, 49, 40, 100, 111, 117, 98, 108, 101, 32, 42, 44, 32, 100, 111, 117, 98, 108, 101, 32, 42, 44, 32, 100, 111, 117, 98, 108, 101, 32, 42, 41};
.global .align 1 .b8 __unnamed_2[41] = {118, 111, 105, 100, 32, 115, 116, 101, 112, 50, 40, 100, 111, 117, 98, 108, 101, 32, 42, 44, 32, 100, 111, 117, 98, 108, 101, 32, 42, 44, 32, 100, 111, 117, 98, 108, 101, 32, 42, 41};
.global .align 1 .b8 __unnamed_3[61] = {118, 111, 105, 100, 32, 115, 116, 101, 112, 51, 40, 100, 111, 117, 98, 108, 101, 32, 42, 44, 32, 100, 111, 117, 98, 108, 101, 32, 42, 44, 32, 100, 111, 117, 98, 108, 101, 32, 42, 44, 32, 100, 111, 117, 98, 108, 101, 32, 42, 44, 32, 100, 111, 117, 98, 108, 101, 32, 42, 41};
.global .align 1 .b8 $str[21] = {49, 32, 60, 61, 32, 104, 32, 38, 38, 32, 104, 32, 60, 32, 110, 121, 32, 45, 32, 49};
.global .align 1 .b8 $str$1[27] = {47, 116, 109, 112, 47, 115, 97, 115, 115, 95, 99, 117, 95, 48, 114, 105, 116, 122, 53, 100, 49, 47, 107, 46, 99, 117};
.global .align 1 .b8 $str$2[21] = {49, 32, 60, 61, 32, 119, 32, 38, 38, 32, 119, 32, 60, 32, 110, 120, 32, 45, 32, 49};
.global .align 1 .b8 $str$3[17] = {48, 32, 60, 61, 32, 104, 32, 38, 38, 32, 104, 32, 60, 32, 110, 121};
.global .align 1 .b8 $str$4[17] = {48, 32, 60, 61, 32, 119, 32, 38, 38, 32, 119, 32, 60, 32, 110, 120};

.visible .entry _Z5step1PdS_S_(
	.param .u64 .ptr .align 1 _Z5step1PdS_S__param_0,
	.param .u64 .ptr .align 1 _Z5step1PdS_S__param_1,
	.param .u64 .ptr .align 1 _Z5step1PdS_S__param_2
)
{
	.reg .pred 	%p<4>;
	.reg .b32 	%r<17>;
	.reg .b64 	%rd<27>;
	.reg .b64 	%fd<26>;

	ld.param.u64 	%rd1, [_Z5step1PdS_S__param_0];
	ld.param.u64 	%rd2, [_Z5step1PdS_S__param_1];
	ld.param.u64 	%rd3, [_Z5step1PdS_S__param_2];
	mov.u32 	%r3, %ctaid.x;
	mov.u32 	%r4, %ntid.x;
	mov.u32 	%r5, %tid.x;
	mad.lo.s32 	%r1, %r3, %r4, %r5;
	mul.hi.s32 	%r6, %r1, -1518422781;
	add.s32 	%r7, %r6, %r1;
	shr.u32 	%r8, %r7, 31;
	shr.s32 	%r9, %r7, 6;
	add.s32 	%r10, %r9, %r8;
	mul.lo.s32 	%r11, %r10, 99;
	sub.s32 	%r2, %r1, %r11;
	setp.gt.s32 	%p1, %r1, 9800;
	@%p1 bra 	$L__BB0_6;
	setp.gt.s32 	%p2, %r1, -99;
	@%p2 bra 	$L__BB0_3;
	mov.u64 	%rd4, $str;
	cvta.global.u64 	%rd5, %rd4;
	mov.u64 	%rd6, $str$1;
	cvta.global.u64 	%rd7, %rd6;
	mov.u64 	%rd8, __unnamed_1;
	cvta.global.u64 	%rd9, %rd8;
	{ // callseq 0, 0
	.param .b64 param0;
	st.param.b64 	[param0], %rd5;
	.param .b64 param1;
	st.param.b64 	[param1], %rd7;
	.param .b32 param2;
	st.param.b32 	[param2], 66;
	.param .b64 param3;
	st.param.b64 	[param3], %rd9;
	.param .b64 param4;
	st.param.b64 	[param4], 1;
	call.uni 
	__assertfail, 
	(
	param0, 
	param1, 
	param2, 
	param3, 
	param4
	);
	} // callseq 0
$L__BB0_3:
	setp.gt.s32 	%p3, %r2, -1;
	@%p3 bra 	$L__BB0_5;
	mov.u64 	%rd10, $str$2;
	cvta.global.u64 	%rd11, %rd10;
	mov.u64 	%rd12, $str$1;
	cvta.global.u64 	%rd13, %rd12;
	mov.u64 	%rd14, __unnamed_1;
	cvta.global.u64 	%rd15, %rd14;
	{ // callseq 1, 0
	.param .b64 param0;
	st.param.b64 	[param0], %rd11;
	.param .b64 param1;
	st.param.b64 	[param1], %rd13;
	.param .b32 param2;
	st.param.b32 	[param2], 67;
	.param .b64 param3;
	st.param.b64 	[param3], %rd15;
	.param .b64 param4;
	st.param.b64 	[param4], 1;
	call.uni 
	__assertfail, 
	(
	param0, 
	param1, 
	param2, 
	param3, 
	param4
	);
	} // callseq 1
$L__BB0_5:
	cvta.to.global.u64 	%rd16, %rd2;
	mul.wide.s32 	%rd17, %r10, 808;
	add.s64 	%rd18, %rd16, %rd17;
	mul.wide.s32 	%rd19, %r2, 8;
	add.s64 	%rd20, %rd18, %rd19;
	ld.global.f64 	%fd1, [%rd20+824];
	ld.global.f64 	%fd2, [%rd20+808];
	sub.f64 	%fd3, %fd1, %fd2;
	div.rn.f64 	%fd4, %fd3, 0d3FA47AE147AE147B;
	cvta.to.global.u64 	%rd21, %rd3;
	add.s64 	%rd22, %rd21, %rd17;
	add.s64 	%rd23, %rd22, %rd19;
	ld.global.f64 	%fd5, [%rd23+1624];
	ld.global.f64 	%fd6, [%rd23+8];
	sub.f64 	%fd7, %fd5, %fd6;
	div.rn.f64 	%fd8, %fd7, 0d3FA47AE147AE147B;
	add.f64 	%fd9, %fd4, %fd8;
	mul.f64 	%fd10, %fd9, 0d4074D55555555555;
	mul.f64 	%fd11, %fd4, %fd4;
	sub.f64 	%fd12, %fd10, %fd11;
	ld.global.f64 	%fd13, [%rd20+1624];
	ld.global.f64 	%fd14, [%rd20+8];
	sub.f64 	%fd15, %fd13, %fd14;
	div.rn.f64 	%fd16, %fd15, 0d3FA47AE147AE147B;
	ld.global.f64 	%fd17, [%rd23+824];
	ld.global.f64 	%fd18, [%rd23+808];
	sub.f64 	%fd19, %fd17, %fd18;
	mul.f64 	%fd20, %fd16, %fd19;
	div.rn.f64 	%fd21, %fd20, 0d3FA47AE147AE147B;
	add.f64 	%fd22, %fd21, %fd21;
	sub.f64 	%fd23, %fd12, %fd22;
	mul.f64 	%fd24, %fd8, %fd8;
	sub.f64 	%fd25, %fd23, %fd24;
	cvta.to.global.u64 	%rd24, %rd1;
	add.s64 	%rd25, %rd24, %rd17;
	add.s64 	%rd26, %rd25, %rd19;
	st.global.f64 	[%rd26+816], %fd25;
$L__BB0_6:
	ret;

}
	// .globl	_Z5step2PdS_S_
.visible .entry _Z5step2PdS_S_(
	.param .u64 .ptr .align 1 _Z5step2PdS_S__param_0,
	.param .u64 .ptr .align 1 _Z5step2PdS_S__param_1,
	.param .u64 .ptr .align 1 _Z5step2PdS_S__param_2
)
{
	.reg .pred 	%p<10>;
	.reg .b32 	%r<19>;
	.reg .b64 	%rd<42>;
	.reg .b64 	%fd<12>;

	ld.param.u64 	%rd3, [_Z5step2PdS_S__param_0];
	ld.param.u64 	%rd4, [_Z5step2PdS_S__param_1];
	ld.param.u64 	%rd5, [_Z5step2PdS_S__param_2];
	mov.u32 	%r6, %ctaid.x;
	mov.u32 	%r7, %ntid.x;
	mov.u32 	%r8, %tid.x;
	mad.lo.s32 	%r1, %r6, %r7, %r8;
	mul.hi.s32 	%r9, %r1, 680390859;
	shr.u32 	%r10, %r9, 31;
	shr.s32 	%r11, %r9, 4;
	add.s32 	%r2, %r11, %r10;
	mul.lo.s32 	%r12, %r2, 101;
	sub.s32 	%r3, %r1, %r12;
	setp.gt.s32 	%p1, %r1, 10200;
	@%p1 bra 	$L__BB1_16;
	setp.gt.s32 	%p2, %r1, -101;
	@%p2 bra 	$L__BB1_3;
	mov.u64 	%rd6, $str$3;
	cvta.global.u64 	%rd7, %rd6;
	mov.u64 	%rd8, $str$1;
	cvta.global.u64 	%rd9, %rd8;
	mov.u64 	%rd10, __unnamed_2;
	cvta.global.u64 	%rd11, %rd10;
	{ // callseq 2, 0
	.param .b64 param0;
	st.param.b64 	[param0], %rd7;
	.param .b64 param1;
	st.param.b64 	[param1], %rd9;
	.param .b32 param2;
	st.param.b32 	[param2], 83;
	.param .b64 param3;
	st.param.b64 	[param3], %rd11;
	.param .b64 param4;
	st.param.b64 	[param4], 1;
	call.uni 
	__assertfail, 
	(
	param0, 
	param1, 
	param2, 
	param3, 
	param4
	);
	} // callseq 2
$L__BB1_3:
	setp.gt.s32 	%p3, %r3, -1;
	@%p3 bra 	$L__BB1_5;
	mov.u64 	%rd12, $str$4;
	cvta.global.u64 	%rd13, %rd12;
	mov.u64 	%rd14, $str$1;
	cvta.global.u64 	%rd15, %rd14;
	mov.u64 	%rd16, __unnamed_2;
	cvta.global.u64 	%rd17, %rd16;
	{ // callseq 3, 0
	.param .b64 param0;
	st.param.b64 	[param0], %rd13;
	.param .b64 param1;
	st.param.b64 	[param1], %rd15;
	.param .b32 param2;
	st.param.b32 	[param2], 84;
	.param .b64 param3;
	st.param.b64 	[param3], %rd17;
	.param .b64 param4;
	st.param.b64 	[param4], 1;
	call.uni 
	__assertfail, 
	(
	param0, 
	param1, 
	param2, 
	param3, 
	param4
	);
	} // callseq 3
$L__BB1_5:
	cvta.to.global.u64 	%rd18, %rd3;
	mul.wide.s32 	%rd19, %r2, 808;
	add.s64 	%rd1, %rd18, %rd19;
	mov.b32 	%r18, 99;
	setp.eq.s32 	%p4, %r3, 100;
	@%p4 bra 	$L__BB1_9;
	setp.ne.s32 	%p5, %r3, 0;
	@%p5 bra 	$L__BB1_8;
	mov.b32 	%r18, 1;
	bra.uni 	$L__BB1_9;
$L__BB1_8:
	mov.u32 	%r18, %r3;
$L__BB1_9:
	mul.wide.s32 	%rd20, %r3, 8;
	add.s64 	%rd2, %rd1, %rd20;
	add.s32 	%r15, %r1, 100;
	setp.lt.u32 	%p6, %r15, 201;
	selp.b32 	%r5, 1, %r2, %p6;
	setp.ne.s32 	%p7, %r5, 100;
	@%p7 bra 	$L__BB1_11;
	mov.b64 	%rd41, 0;
	st.global.u64 	[%rd2], %rd41;
	bra.uni 	$L__BB1_16;
$L__BB1_11:
	add.s32 	%r16, %r5, -1;
	setp.lt.u32 	%p8, %r16, 99;
	@%p8 bra 	$L__BB1_13;
	mov.u64 	%rd21, $str;
	cvta.global.u64 	%rd22, %rd21;
	mov.u64 	%rd23, $str$1;
	cvta.global.u64 	%rd24, %rd23;
	mov.u64 	%rd25, __unnamed_2;
	cvta.global.u64 	%rd26, %rd25;
	{ // callseq 4, 0
	.param .b64 param0;
	st.param.b64 	[param0], %rd22;
	.param .b64 param1;
	st.param.b64 	[param1], %rd24;
	.param .b32 param2;
	st.param.b32 	[param2], 94;
	.param .b64 param3;
	st.param.b64 	[param3], %rd26;
	.param .b64 param4;
	st.param.b64 	[param4], 1;
	call.uni 
	__assertfail, 
	(
	param0, 
	param1, 
	param2, 
	param3, 
	param4
	);
	} // callseq 4
$L__BB1_13:
	add.s32 	%r17, %r18, -1;
	setp.lt.u32 	%p9, %r17, 99;
	@%p9 bra 	$L__BB1_15;
	mov.u64 	%rd27, $str$2;
	cvta.global.u64 	%rd28, %rd27;
	mov.u64 	%rd29, $str$1;
	cvta.global.u64 	%rd30, %rd29;
	mov.u64 	%rd31, __unnamed_2;
	cvta.global.u64 	%rd32, %rd31;
	{ // callseq 5, 0
	.param .b64 param0;
	st.param.b64 	[param0], %rd28;
	.param .b64 param1;
	st.param.b64 	[param1], %rd30;
	.param .b32 param2;
	st.param.b32 	[param2], 95;
	.param .b64 param3;
	st.param.b64 	[param3], %rd32;
	.param .b64 param4;
	st.param.b64 	[param4], 1;
	call.uni 
	__assertfail, 
	(
	param0, 
	param1, 
	param2, 
	param3, 
	param4
	);
	} // callseq 5
$L__BB1_15:
	cvta.to.global.u64 	%rd33, %rd4;
	mul.wide.s32 	%rd34, %r5, 808;
	add.s64 	%rd35, %rd33, %rd34;
	mul.wide.s32 	%rd36, %r18, 8;
	add.s64 	%rd37, %rd35, %rd36;
	ld.global.f64 	%fd1, [%rd37+8];
	ld.global.f64 	%fd2, [%rd37+-8];
	add.f64 	%fd3, %fd1, %fd2;
	ld.global.f64 	%fd4, [%rd37+808];
	ld.global.f64 	%fd5, [%rd37+-808];
	add.f64 	%fd6, %fd4, %fd5;
	mul.f64 	%fd7, %fd6, 0d3F3A36E2EB1C432D;
	fma.rn.f64 	%fd8, %fd3, 0d3F3A36E2EB1C432D, %fd7;
	cvta.to.global.u64 	%rd38, %rd5;
	add.s64 	%rd39, %rd38, %rd34;
	add.s64 	%rd40, %rd39, %rd36;
	ld.global.f64 	%fd9, [%rd40];
	fma.rn.f64 	%fd10, %fd9, 0dBE85798EE2308C3A, %fd8;
	div.rn.f64 	%fd11, %fd10, 0d3F5A36E2EB1C432D;
	st.global.f64 	[%rd2], %fd11;
$L__BB1_16:
	ret;

}
	// .globl	_Z5step3PdS_S_S_S_
.visible .entry _Z5step3PdS_S_S_S_(
	.param .u64 .ptr .align 1 _Z5step3PdS_S_S_S__param_0,
	.param .u64 .ptr .align 1 _Z5step3PdS_S_S_S__param_1,
	.param .u64 .ptr .align 1 _Z5step3PdS_S_S_S__param_2,
	.param .u64 .ptr .align 1 _Z5step3PdS_S_S_S__param_3,
	.param .u64 .ptr .align 1 _Z5step3PdS_S_S_S__param_4
)
{
	.reg .pred 	%p<15>;
	.reg .b32 	%r<13>;
	.reg .b64 	%rd<59>;
	.reg .b64 	%fd<51>;

	ld.param.u64 	%rd6, [_Z5step3PdS_S_S_S__param_0];
	ld.param.u64 	%rd7, [_Z5step3PdS_S_S_S__param_1];
	ld.param.u64 	%rd3, [_Z5step3PdS_S_S_S__param_2];
	ld.param.u64 	%rd4, [_Z5step3PdS_S_S_S__param_3];
	ld.param.u64 	%rd5, [_Z5step3PdS_S_S_S__param_4];
	cvta.to.global.u64 	%rd1, %rd7;
	cvta.to.global.u64 	%rd2, %rd6;
	mov.u32 	%r4, %ctaid.x;
	mov.u32 	%r5, %ntid.x;
	mov.u32 	%r6, %tid.x;
	mad.lo.s32 	%r1, %r4, %r5, %r6;
	mul.hi.s32 	%r7, %r1, 680390859;
	shr.u32 	%r8, %r7, 31;
	shr.s32 	%r9, %r7, 4;
	add.s32 	%r2, %r9, %r8;
	mul.lo.s32 	%r10, %r2, 101;
	sub.s32 	%r3, %r1, %r10;
	setp.gt.s32 	%p3, %r1, 10200;
	@%p3 bra 	$L__BB2_16;
	setp.gt.s32 	%p4, %r1, -101;
	@%p4 bra 	$L__BB2_3;
	mov.u64 	%rd8, $str$3;
	cvta.global.u64 	%rd9, %rd8;
	mov.u64 	%rd10, $str$1;
	cvta.global.u64 	%rd11, %rd10;
	mov.u64 	%rd12, __unnamed_3;
	cvta.global.u64 	%rd13, %rd12;
	{ // callseq 6, 0
	.param .b64 param0;
	st.param.b64 	[param0], %rd9;
	.param .b64 param1;
	st.param.b64 	[param1], %rd11;
	.param .b32 param2;
	st.param.b32 	[param2], 115;
	.param .b64 param3;
	st.param.b64 	[param3], %rd13;
	.param .b64 param4;
	st.param.b64 	[param4], 1;
	call.uni 
	__assertfail, 
	(
	param0, 
	param1, 
	param2, 
	param3, 
	param4
	);
	} // callseq 6
$L__BB2_3:
	setp.gt.s32 	%p5, %r3, -1;
	@%p5 bra 	$L__BB2_5;
	mov.u64 	%rd14, $str$4;
	cvta.global.u64 	%rd15, %rd14;
	mov.u64 	%rd16, $str$1;
	cvta.global.u64 	%rd17, %rd16;
	mov.u64 	%rd18, __unnamed_3;
	cvta.global.u64 	%rd19, %rd18;
	{ // callseq 7, 0
	.param .b64 param0;
	st.param.b64 	[param0], %rd15;
	.param .b64 param1;
	st.param.b64 	[param1], %rd17;
	.param .b32 param2;
	st.param.b32 	[param2], 116;
	.param .b64 param3;
	st.param.b64 	[param3], %rd19;
	.param .b64 param4;
	st.param.b64 	[param4], 1;
	call.uni 
	__assertfail, 
	(
	param0, 
	param1, 
	param2, 
	param3, 
	param4
	);
	} // callseq 7
$L__BB2_5:
	mov.pred 	%p14, -1;
	setp.eq.s32 	%p7, %r2, 0;
	@%p7 bra 	$L__BB2_9;
	setp.ne.s32 	%p8, %r2, 100;
	@%p8 bra 	$L__BB2_8;
	mul.wide.s32 	%rd20, %r3, 8;
	add.s64 	%rd21, %rd2, %rd20;
	mov.b64 	%rd22, 4607182418800017408;
	st.global.u64 	[%rd21+80800], %rd22;
	add.s64 	%rd23, %rd1, %rd20;
	mov.b64 	%rd24, 0;
	st.global.u64 	[%rd23+80800], %rd24;
	bra.uni 	$L__BB2_16;
$L__BB2_8:
	setp.eq.s32 	%p14, %r3, 0;
$L__BB2_9:
	setp.ne.s32 	%p9, %r3, 100;
	not.pred 	%p10, %p14;
	and.pred  	%p11, %p9, %p10;
	@%p11 bra 	$L__BB2_11;
	mul.wide.s32 	%rd52, %r2, 808;
	add.s64 	%rd53, %rd2, %rd52;
	mul.wide.s32 	%rd54, %r3, 8;
	add.s64 	%rd55, %rd53, %rd54;
	mov.b64 	%rd56, 0;
	st.global.u64 	[%rd55], %rd56;
	add.s64 	%rd57, %rd1, %rd52;
	add.s64 	%rd58, %rd57, %rd54;
	st.global.u64 	[%rd58], %rd56;
	bra.uni 	$L__BB2_16;
$L__BB2_11:
	add.s32 	%r11, %r1, -101;
	setp.lt.u32 	%p12, %r11, 9999;
	@%p12 bra 	$L__BB2_13;
	mov.u64 	%rd25, $str;
	cvta.global.u64 	%rd26, %rd25;
	mov.u64 	%rd27, $str$1;
	cvta.global.u64 	%rd28, %rd27;
	mov.u64 	%rd29, __unnamed_3;
	cvta.global.u64 	%rd30, %rd29;
	{ // callseq 8, 0
	.param .b64 param0;
	st.param.b64 	[param0], %rd26;
	.param .b64 param1;
	st.param.b64 	[param1], %rd28;
	.param .b32 param2;
	st.param.b32 	[param2], 126;
	.param .b64 param3;
	st.param.b64 	[param3], %rd30;
	.param .b64 param4;
	st.param.b64 	[param4], 1;
	call.uni 
	__assertfail, 
	(
	param0, 
	param1, 
	param2, 
	param3, 
	param4
	);
	} // callseq 8
$L__BB2_13:
	add.s32 	%r12, %r3, -1;
	setp.lt.u32 	%p13, %r12, 99;
	@%p13 bra 	$L__BB2_15;
	mov.u64 	%rd31, $str$2;
	cvta.global.u64 	%rd32, %rd31;
	mov.u64 	%rd33, $str$1;
	cvta.global.u64 	%rd34, %rd33;
	mov.u64 	%rd35, __unnamed_3;
	cvta.global.u64 	%rd36, %rd35;
	{ // callseq 9, 0
	.param .b64 param0;
	st.param.b64 	[param0], %rd32;
	.param .b64 param1;
	st.param.b64 	[param1], %rd34;
	.param .b32 param2;
	st.param.b32 	[param2], 127;
	.param .b64 param3;
	st.param.b64 	[param3], %rd36;
	.param .b64 param4;
	st.param.b64 	[param4], 1;
	call.uni 
	__assertfail, 
	(
	param0, 
	param1, 
	param2, 
	param3, 
	param4
	);
	} // callseq 9
$L__BB2_15:
	cvta.to.global.u64 	%rd37, %rd3;
	mul.wide.s32 	%rd38, %r2, 808;
	add.s64 	%rd39, %rd37, %rd38;
	mul.wide.s32 	%rd40, %r3, 8;
	add.s64 	%rd41, %rd39, %rd40;
	ld.global.f64 	%fd1, [%rd41];
	mul.f64 	%fd2, %fd1, 0d3F689374BC6A7EFA;
	div.rn.f64 	%fd3, %fd2, 0d3F947AE147AE147B;
	ld.global.f64 	%fd4, [%rd41+-8];
	sub.f64 	%fd5, %fd1, %fd4;
	mul.f64 	%fd6, %fd3, %fd5;
	sub.f64 	%fd7, %fd1, %fd6;
	ld.global.f64 	%fd8, [%rd41+-808];
	sub.f64 	%fd9, %fd1, %fd8;
	mul.f64 	%fd10, %fd3, %fd9;
	sub.f64 	%fd11, %fd7, %fd10;
	cvta.to.global.u64 	%rd42, %rd5;
	add.s64 	%rd43, %rd42, %rd38;
	add.s64 	%rd44, %rd43, %rd40;
	ld.global.f64 	%fd12, [%rd44+8];
	ld.global.f64 	%fd13, [%rd44+-8];
	sub.f64 	%fd14, %fd12, %fd13;
	mul.f64 	%fd15, %fd14, 0d3FB3333333333333;
	sub.f64 	%fd16, %fd11, %fd15;
	ld.global.f64 	%fd17, [%rd41+8];
	add.f64 	%fd18, %fd1, %fd1;
	sub.f64 	%fd19, %fd17, %fd18;
	add.f64 	%fd20, %fd4, %fd19;
	fma.rn.f64 	%fd21, %fd20, 0d3FC3333333333333, %fd16;
	ld.global.f64 	%fd22, [%rd41+808];
	sub.f64 	%fd23, %fd22, %fd18;
	add.f64 	%fd24, %fd8, %fd23;
	fma.rn.f64 	%fd25, %fd24, 0d3FC3333333333333, %fd21;
	add.s64 	%rd45, %rd2, %rd38;
	add.s64 	%rd46, %rd45, %rd40;
	st.global.f64 	[%rd46], %fd25;
	cvta.to.global.u64 	%rd47, %rd4;
	add.s64 	%rd48, %rd47, %rd38;
	add.s64 	%rd49, %rd48, %rd40;
	ld.global.f64 	%fd26, [%rd49];
	mul.f64 	%fd27, %fd26, 0d3F689374BC6A7EFA;
	div.rn.f64 	%fd28, %fd27, 0d3F947AE147AE147B;
	ld.global.f64 	%fd29, [%rd49+-8];
	sub.f64 	%fd30, %fd26, %fd29;
	mul.f64 	%fd31, %fd28, %fd30;
	sub.f64 	%fd32, %fd26, %fd31;
	ld.global.f64 	%fd33, [%rd49+-808];
	sub.f64 	%fd34, %fd26, %fd33;
	mul.f64 	%fd35, %fd28, %fd34;
	sub.f64 	%fd36, %fd32, %fd35;
	ld.global.f64 	%fd37, [%rd44+808];
	ld.global.f64 	%fd38, [%rd44+-808];
	sub.f64 	%fd39, %fd37, %fd38;
	mul.f64 	%fd40, %fd39, 0d3FB3333333333333;
	sub.f64 	%fd41, %fd36, %fd40;
	ld.global.f64 	%fd42, [%rd49+8];
	add.f64 	%fd43, %fd26, %fd26;
	sub.f64 	%fd44, %fd42, %fd43;
	add.f64 	%fd45, %fd29, %fd44;
	fma.rn.f64 	%fd46, %fd45, 0d3FC3333333333333, %fd41;
	ld.global.f64 	%fd47, [%rd49+808];
	sub.f64 	%fd48, %fd47, %fd43;
	add.f64 	%fd49, %fd33, %fd48;
	fma.rn.f64 	%fd50, %fd49, 0d3FC3333333333333, %fd46;
	add.s64 	%rd50, %rd1, %rd38;
	add.s64 	%rd51, %rd50, %rd40;
	st.global.f64 	[%rd51], %fd50;
$L__BB2_16:
	ret;

}


// ===== COMPILED SASS (sm_100) =====

	.target	sm_100

	.elftype	@"ET_EXEC"


//--------------------- .note.nv.tkinfo           --------------------------
	.section	.note.nv.tkinfo,"",@"SHT_NOTE"
	.sectionflags	@"SHF_NOTE_NV_TKINFO"
	.tkinfo
        /*0018*/ 	.word	0x00000002
        /*0030*/ 	.string	""
        /*0030*/ 	.string	"ptxas"
        /*0030*/ 	.string	"Cuda compilation tools, release 13.0, V13.0.88"
        /*0030*/ 	.string	"Build cuda_13.0.r13.0/compiler.36424714_0"
        /*0030*/ 	.string	"-arch sm_100 -m 64 "



//--------------------- .note.nv.cuinfo           --------------------------
	.section	.note.nv.cuinfo,"",@"SHT_NOTE"
	.sectionflags	@"SHF_NOTE_NV_CUINFO"
        /*0018*/ 	.short	0x0002
        /*001a*/ 	.short	0x0064
        /*001c*/ 	.short	0x0082
	.zero		2


//--------------------- .nv.info                  --------------------------
	.section	.nv.info,"",@"SHT_CUDA_INFO"
	.align	4


	//----- nvinfo : EIATTR_REGCOUNT
	.align		4
        /*0000*/ 	.byte	0x04, 0x2f
        /*0002*/ 	.short	(.L_9 - .L_8)
	.align		4
.L_8:
        /*0004*/ 	.word	index@(_Z5step1PdS_S_)
        /*0008*/ 	.word	0x00000022


	//----- nvinfo : EIATTR_FRAME_SIZE
	.align		4
.L_9:
        /*000c*/ 	.byte	0x04, 0x11
        /*000e*/ 	.short	(.L_11 - .L_10)
	.align		4
.L_10:
        /*0010*/ 	.word	index@($__internal_2_$__cuda_sm20_div_rn_f64_full)
        /*0014*/ 	.word	0x00000000


	//----- nvinfo : EIATTR_FRAME_SIZE
	.align		4
.L_11:
        /*0018*/ 	.byte	0x04, 0x11
        /*001a*/ 	.short	(.L_13 - .L_12)
	.align		4
.L_12:
        /*001c*/ 	.word	index@(_Z5step1PdS_S_)
        /*0020*/ 	.word	0x00000000


	//----- nvinfo : EIATTR_REGCOUNT
	.align		4
.L_13:
        /*0024*/ 	.byte	0x04, 0x2f
        /*0026*/ 	.short	(.L_15 - .L_14)
	.align		4
.L_14:
        /*0028*/ 	.word	index@(_Z5step2PdS_S_)
        /*002c*/ 	.word	0x0000001a


	//----- nvinfo : EIATTR_FRAME_SIZE
	.align		4
.L_15:
        /*0030*/ 	.byte	0x04, 0x11
        /*0032*/ 	.short	(.L_17 - .L_16)
	.align		4
.L_16:
        /*0034*/ 	.word	index@($__internal_1_$__cuda_sm20_div_rn_f64_full)
        /*0038*/ 	.word	0x00000000


	//----- nvinfo : EIATTR_FRAME_SIZE
	.align		4
.L_17:
        /*003c*/ 	.byte	0x04, 0x11
        /*003e*/ 	.short	(.L_19 - .L_18)
	.align		4
.L_18:
        /*0040*/ 	.word	index@(_Z5step2PdS_S_)
        /*0044*/ 	.word	0x00000000


	//----- nvinfo : EIATTR_REGCOUNT
	.align		4
.L_19:
        /*0048*/ 	.byte	0x04, 0x2f
        /*004a*/ 	.short	(.L_21 - .L_20)
	.align		4
.L_20:
        /*004c*/ 	.word	index@(_Z5step3PdS_S_S_S_)
        /*0050*/ 	.word	0x00000020


	//----- nvinfo : EIATTR_FRAME_SIZE
	.align		4
.L_21:
        /*0054*/ 	.byte	0x04, 0x11
        /*0056*/ 	.short	(.L_23 - .L_22)
	.align		4
.L_22:
        /*0058*/ 	.word	index@($__internal_0_$__cuda_sm20_div_rn_f64_full)
        /*005c*/ 	.word	0x00000000


	//----- nvinfo : EIATTR_FRAME_SIZE
	.align		4
.L_23:
        /*0060*/ 	.byte	0x04, 0x11
        /*0062*/ 	.short	(.L_25 - .L_24)
	.align		4
.L_24:
        /*0064*/ 	.word	index@(_Z5step3PdS_S_S_S_)
        /*0068*/ 	.word	0x00000000


	//----- nvinfo : EIATTR_MIN_STACK_SIZE
	.align		4
.L_25:
        /*006c*/ 	.byte	0x04, 0x12
        /*006e*/ 	.short	(.L_27 - .L_26)
	.align		4
.L_26:
        /*0070*/ 	.word	index@(_Z5step3PdS_S_S_S_)
        /*0074*/ 	.word	0x00000000


	//----- nvinfo : EIATTR_MIN_STACK_SIZE
	.align		4
.L_27:
        /*0078*/ 	.byte	0x04, 0x12
        /*007a*/ 	.short	(.L_29 - .L_28)
	.align		4
.L_28:
        /*007c*/ 	.word	index@(_Z5step2PdS_S_)
        /*0080*/ 	.word	0x00000000


	//----- nvinfo : EIATTR_MIN_STACK_SIZE
	.align		4
.L_29:
        /*0084*/ 	.byte	0x04, 0x12
        /*0086*/ 	.short	(.L_31 - .L_30)
	.align		4
.L_30:
        /*0088*/ 	.word	index@(_Z5step1PdS_S_)
        /*008c*/ 	.word	0x00000000
.L_31:


//--------------------- .nv.compat                --------------------------
	.section	.nv.compat,"",@"SHT_CUDA_COMPAT_INFO"
	.align	4
        /*0000*/ 	.byte	0x02, 0x09, 0x00, 0x00, 0x02, 0x02, 0x01, 0x00, 0x02, 0x05, 0x05, 0x00, 0x03, 0x07, 0x01, 0x01
        /*0010*/ 	.byte	0x02, 0x03, 0x00, 0x00, 0x02, 0x06, 0x01, 0x00, 0x04, 0x0b, 0x08, 0x00, 0x01, 0x00, 0x00, 0x00
        /*0020*/ 	.byte	0x00, 0x00, 0x00, 0x00


//--------------------- .nv.info._Z5step3PdS_S_S_S_ --------------------------
	.section	.nv.info._Z5step3PdS_S_S_S_,"",@"SHT_CUDA_INFO"
	.sectionflags	@""
	.align	4


	//----- nvinfo : EIATTR_CUDA_API_VERSION
	.align		4
        /*0000*/ 	.byte	0x04, 0x37
        /*0002*/ 	.short	(.L_33 - .L_32)
.L_32:
        /*0004*/ 	.word	0x00000082


	//----- nvinfo : EIATTR_KPARAM_INFO
	.align		4
.L_33:
        /*0008*/ 	.byte	0x04, 0x17
        /*000a*/ 	.short	(.L_35 - .L_34)
.L_34:
        /*000c*/ 	.word	0x00000000
        /*0010*/ 	.short	0x0004
        /*0012*/ 	.short	0x0020
        /*0014*/ 	.byte	0x00, 0xf5, 0x21, 0x00


	//----- nvinfo : EIATTR_KPARAM_INFO
	.align		4
.L_35:
        /*0018*/ 	.byte	0x04, 0x17
        /*001a*/ 	.short	(.L_37 - .L_36)
.L_36:
        /*001c*/ 	.word	0x00000000
        /*0020*/ 	.short	0x0003
        /*0022*/ 	.short	0x0018
        /*0024*/ 	.byte	0x00, 0xf5, 0x21, 0x00


	//----- nvinfo : EIATTR_KPARAM_INFO
	.align		4
.L_37:
        /*0028*/ 	.byte	0x04, 0x17
        /*002a*/ 	.short	(.L_39 - .L_38)
.L_38:
        /*002c*/ 	.word	0x00000000
        /*0030*/ 	.short	0x0002
        /*0032*/ 	.short	0x0010
        /*0034*/ 	.byte	0x00, 0xf5, 0x21, 0x00


	//----- nvinfo : EIATTR_KPARAM_INFO
	.align		4
.L_39:
        /*0038*/ 	.byte	0x04, 0x17
        /*003a*/ 	.short	(.L_41 - .L_40)
.L_40:
        /*003c*/ 	.word	0x00000000
        /*0040*/ 	.short	0x0001
        /*0042*/ 	.short	0x0008
        /*0044*/ 	.byte	0x00, 0xf5, 0x21, 0x00


	//----- nvinfo : EIATTR_KPARAM_INFO
	.align		4
.L_41:
        /*0048*/ 	.byte	0x04, 0x17
        /*004a*/ 	.short	(.L_43 - .L_42)
.L_42:
        /*004c*/ 	.word	0x00000000
        /*0050*/ 	.short	0x0000
        /*0052*/ 	.short	0x0000
        /*0054*/ 	.byte	0x00, 0xf5, 0x21, 0x00


	//----- nvinfo : EIATTR_SPARSE_MMA_MASK
	.align		4
.L_43:
        /*0058*/ 	.byte	0x03, 0x50
        /*005a*/ 	.short	0x0000


	//----- nvinfo : EIATTR_MAXREG_COUNT
	.align		4
        /*005c*/ 	.byte	0x03, 0x1b
        /*005e*/ 	.short	0x00ff


	//----- nvinfo : EIATTR_EXTERNS
	.align		4
        /*0060*/ 	.byte	0x04, 0x0f
        /*0062*/ 	.short	(.L_45 - .L_44)


	//   ....[0]....
	.align		4
.L_44:
        /*0064*/ 	.word	index@(__assertfail)


	//----- nvinfo : EIATTR_MERCURY_ISA_VERSION
	.align		4
.L_45:
        /*0068*/ 	.byte	0x03, 0x5f
        /*006a*/ 	.short	0x0101


	//----- nvinfo : EIATTR_VRC_CTA_INIT_COUNT
	.align		4
        /*006c*/ 	.byte	0x02, 0x4a
	.zero		1
	.zero		1


	//----- nvinfo : EIATTR_SYSCALL_OFFSETS
	.align		4
        /*0070*/ 	.byte	0x04, 0x46
        /*0072*/ 	.short	(.L_47 - .L_46)


	//   ....[0]....
.L_46:
        /*0074*/ 	.word	0x000001d0


	//   ....[1]....
        /*0078*/ 	.word	0x00000310


	//   ....[2]....
        /*007c*/ 	.word	0x00000690


	//   ....[3]....
        /*0080*/ 	.word	0x000007e0


	//----- nvinfo : EIATTR_EXIT_INSTR_OFFSETS
	.align		4
.L_47:
        /*0084*/ 	.byte	0x04, 0x1c
        /*0086*/ 	.short	(.L_49 - .L_48)


	//   ....[0]....
.L_48:
        /*0088*/ 	.word	0x00000080


	//   ....[1]....
        /*008c*/ 	.word	0x00000450


	//   ....[2]....
        /*0090*/ 	.word	0x00000550


	//   ....[3]....
        /*0094*/ 	.word	0x00001050


	//----- nvinfo : EIATTR_CRS_STACK_SIZE
	.align		4
.L_49:
        /*0098*/ 	.byte	0x04, 0x1e
        /*009a*/ 	.short	(.L_51 - .L_50)
.L_50:
        /*009c*/ 	.word	0x00000000


	//----- nvinfo : EIATTR_CBANK_PARAM_SIZE
	.align		4
.L_51:
        /*00a0*/ 	.byte	0x03, 0x19
        /*00a2*/ 	.short	0x0028


	//----- nvinfo : EIATTR_PARAM_CBANK
	.align		4
        /*00a4*/ 	.byte	0x04, 0x0a
        /*00a6*/ 	.short	(.L_53 - .L_52)
	.align		4
.L_52:
        /*00a8*/ 	.word	index@(.nv.constant0._Z5step3PdS_S_S_S_)
        /*00ac*/ 	.short	0x0380
        /*00ae*/ 	.short	0x0028


	//----- nvinfo : EIATTR_SW_WAR
	.align		4
.L_53:
        /*00b0*/ 	.byte	0x04, 0x36
        /*00b2*/ 	.short	(.L_55 - .L_54)
.L_54:
        /*00b4*/ 	.word	0x00000008
.L_55:


//--------------------- .nv.info._Z5step2PdS_S_   --------------------------
	.section	.nv.info._Z5step2PdS_S_,"",@"SHT_CUDA_INFO"
	.sectionflags	@""
	.align	4


	//----- nvinfo : EIATTR_CUDA_API_VERSION
	.align		4
        /*0000*/ 	.byte	0x04, 0x37
        /*0002*/ 	.short	(.L_57 - .L_56)
.L_56:
        /*0004*/ 	.word	0x00000082


	//----- nvinfo : EIATTR_KPARAM_INFO
	.align		4
.L_57:
        /*0008*/ 	.byte	0x04, 0x17
        /*000a*/ 	.short	(.L_59 - .L_58)
.L_58:
        /*000c*/ 	.word	0x00000000
        /*0010*/ 	.short	0x0002
        /*0012*/ 	.short	0x0010
        /*0014*/ 	.byte	0x00, 0xf5, 0x21, 0x00


	//----- nvinfo : EIATTR_KPARAM_INFO
	.align		4
.L_59:
        /*0018*/ 	.byte	0x04, 0x17
        /*001a*/ 	.short	(.L_61 - .L_60)
.L_60:
        /*001c*/ 	.word	0x00000000
        /*0020*/ 	.short	0x0001
        /*0022*/ 	.short	0x0008
        /*0024*/ 	.byte	0x00, 0xf5, 0x21, 0x00


	//----- nvinfo : EIATTR_KPARAM_INFO
	.align		4
.L_61:
        /*0028*/ 	.byte	0x04, 0x17
        /*002a*/ 	.short	(.L_63 - .L_62)
.L_62:
        /*002c*/ 	.word	0x00000000
        /*0030*/ 	.short	0x0000
        /*0032*/ 	.short	0x0000
        /*0034*/ 	.byte	0x00, 0xf5, 0x21, 0x00


	//----- nvinfo : EIATTR_SPARSE_MMA_MASK
	.align		4
.L_63:
        /*0038*/ 	.byte	0x03, 0x50
        /*003a*/ 	.short	0x0000


	//----- nvinfo : EIATTR_MAXREG_COUNT
	.align		4
        /*003c*/ 	.byte	0x03, 0x1b
        /*003e*/ 	.short	0x00ff


	//----- nvinfo : EIATTR_EXTERNS
	.align		4
        /*0040*/ 	.byte	0x04, 0x0f
        /*0042*/ 	.short	(.L_65 - .L_64)


	//   ....[0]....
	.align		4
.L_64:
        /*0044*/ 	.word	index@(__assertfail)


	//----- nvinfo : EIATTR_MERCURY_ISA_VERSION
	.align		4
.L_65:
        /*0048*/ 	.byte	0x03, 0x5f
        /*004a*/ 	.short	0x0101


	//----- nvinfo : EIATTR_VRC_CTA_INIT_COUNT
	.align		4
        /*004c*/ 	.byte	0x02, 0x4a
	.zero		1
	.zero		1


	//----- nvinfo : EIATTR_SYSCALL_OFFSETS
	.align		4
        /*0050*/ 	.byte	0x04, 0x46
        /*0052*/ 	.short	(.L_67 - .L_66)


	//   ....[0]....
.L_66:
        /*0054*/ 	.word	0x000001d0


	//   ....[1]....
        /*0058*/ 	.word	0x00000310


	//   ....[2]....
        /*005c*/ 	.word	0x00000580


	//   ....[3]....
        /*0060*/ 	.word	0x000006d0


	//----- nvinfo : EIATTR_EXIT_INSTR_OFFSETS
	.align		4
.L_67:
        /*0064*/ 	.byte	0x04, 0x1c
        /*0066*/ 	.short	(.L_69 - .L_68)


	//   ....[0]....
.L_68:
        /*0068*/ 	.word	0x00000080


	//   ....[1]....
        /*006c*/ 	.word	0x00000440


	//   ....[2]....
        /*0070*/ 	.word	0x00000a50


	//----- nvinfo : EIATTR_CRS_STACK_SIZE
	.align		4
.L_69:
        /*0074*/ 	.byte	0x04, 0x1e
        /*0076*/ 	.short	(.L_71 - .L_70)
.L_70:
        /*0078*/ 	.word	0x00000000


	//----- nvinfo : EIATTR_CBANK_PARAM_SIZE
	.align		4
.L_71:
        /*007c*/ 	.byte	0x03, 0x19
        /*007e*/ 	.short	0x0018


	//----- nvinfo : EIATTR_PARAM_CBANK
	.align		4
        /*0080*/ 	.byte	0x04, 0x0a
        /*0082*/ 	.short	(.L_73 - .L_72)
	.align		4
.L_72:
        /*0084*/ 	.word	index@(.nv.constant0._Z5step2PdS_S_)
        /*0088*/ 	.short	0x0380
        /*008a*/ 	.short	0x0018


	//----- nvinfo : EIATTR_SW_WAR
	.align		4
.L_73:
        /*008c*/ 	.byte	0x04, 0x36
        /*008e*/ 	.short	(.L_75 - .L_74)
.L_74:
        /*0090*/ 	.word	0x00000008
.L_75:


//--------------------- .nv.info._Z5step1PdS_S_   --------------------------
	.section	.nv.info._Z5step1PdS_S_,"",@"SHT_CUDA_INFO"
	.sectionflags	@""
	.align	4


	//----- nvinfo : EIATTR_CUDA_API_VERSION
	.align		4
        /*0000*/ 	.byte	0x04, 0x37
        /*0002*/ 	.short	(.L_77 - .L_76)
.L_76:
        /*0004*/ 	.word	0x00000082


	//----- nvinfo : EIATTR_KPARAM_INFO
	.align		4
.L_77:
        /*0008*/ 	.byte	0x04, 0x17
        /*000a*/ 	.short	(.L_79 - .L_78)
.L_78:
        /*000c*/ 	.word	0x00000000
        /*0010*/ 	.short	0x0002
        /*0012*/ 	.short	0x0010
        /*0014*/ 	.byte	0x00, 0xf5, 0x21, 0x00


	//----- nvinfo : EIATTR_KPARAM_INFO
	.align		4
.L_79:
        /*0018*/ 	.byte	0x04, 0x17
        /*001a*/ 	.short	(.L_81 - .L_80)
.L_80:
        /*001c*/ 	.word	0x00000000
        /*0020*/ 	.short	0x0001
        /*0022*/ 	.short	0x0008
        /*0024*/ 	.byte	0x00, 0xf5, 0x21, 0x00


	//----- nvinfo : EIATTR_KPARAM_INFO
	.align		4
.L_81:
        /*0028*/ 	.byte	0x04, 0x17
        /*002a*/ 	.short	(.L_83 - .L_82)
.L_82:
        /*002c*/ 	.word	0x00000000
        /*0030*/ 	.short	0x0000
        /*0032*/ 	.short	0x0000
        /*0034*/ 	.byte	0x00, 0xf5, 0x21, 0x00


	//----- nvinfo : EIATTR_SPARSE_MMA_MASK
	.align		4
.L_83:
        /*0038*/ 	.byte	0x03, 0x50
        /*003a*/ 	.short	0x0000


	//----- nvinfo : EIATTR_MAXREG_COUNT
	.align		4
        /*003c*/ 	.byte	0x03, 0x1b
        /*003e*/ 	.short	0x00ff


	//----- nvinfo : EIATTR_EXTERNS
	.align		4
        /*0040*/ 	.byte	0x04, 0x0f
        /*0042*/ 	.short	(.L_85 - .L_84)


	//   ....[0]....
	.align		4
.L_84:
        /*0044*/ 	.word	index@(__assertfail)


	//----- nvinfo : EIATTR_MERCURY_ISA_VERSION
	.align		4
.L_85:
        /*0048*/ 	.byte	0x03, 0x5f
        /*004a*/ 	.short	0x0101


	//----- nvinfo : EIATTR_VRC_CTA_INIT_COUNT
	.align		4
        /*004c*/ 	.byte	0x02, 0x4a
	.zero		1
	.zero		1


	//----- nvinfo : EIATTR_SYSCALL_OFFSETS
	.align		4
        /*0050*/ 	.byte	0x04, 0x46
        /*0052*/ 	.short	(.L_87 - .L_86)


	//   ....[0]....
.L_86:
        /*0054*/ 	.word	0x000001e0


	//   ....[1]....
        /*0058*/ 	.word	0x00000330


	//----- nvinfo : EIATTR_EXIT_INSTR_OFFSETS
	.align		4
.L_87:
        /*005c*/ 	.byte	0x04, 0x1c
        /*005e*/ 	.short	(.L_89 - .L_88)


	//   ....[0]....
.L_88:
        /*0060*/ 	.word	0x00000090


	//   ....[1]....
        /*0064*/ 	.word	0x00000c60


	//----- nvinfo : EIATTR_CRS_STACK_SIZE
	.align		4
.L_89:
        /*0068*/ 	.byte	0x04, 0x1e
        /*006a*/ 	.short	(.L_91 - .L_90)
.L_90:
        /*006c*/ 	.word	0x00000000


	//----- nvinfo : EIATTR_CBANK_PARAM_SIZE
	.align		4
.L_91:
        /*0070*/ 	.byte	0x03, 0x19
        /*0072*/ 	.short	0x0018


	//----- nvinfo : EIATTR_PARAM_CBANK
	.align		4
        /*0074*/ 	.byte	0x04, 0x0a
        /*0076*/ 	.short	(.L_93 - .L_92)
	.align		4
.L_92:
        /*0078*/ 	.word	index@(.nv.constant0._Z5step1PdS_S_)
        /*007c*/ 	.short	0x0380
        /*007e*/ 	.short	0x0018


	//----- nvinfo : EIATTR_SW_WAR
	.align		4
.L_93:
        /*0080*/ 	.byte	0x04, 0x36
        /*0082*/ 	.short	(.L_95 - .L_94)
.L_94:
        /*0084*/ 	.word	0x00000008
.L_95:


//--------------------- .nv.callgraph             --------------------------
	.section	.nv.callgraph,"",@"SHT_CUDA_CALLGRAPH"
	.align	4
	.sectionentsize	8
	.align		4
        /*0000*/ 	.word	0x00000000
	.align		4
        /*0004*/ 	.word	0xffffffff
	.align		4
        /*0008*/ 	.word	index@(_Z5step3PdS_S_S_S_)
	.align		4
        /*000c*/ 	.word	index@(__assertfail)
	.align		4
        /*0010*/ 	.word	index@(_Z5step2PdS_S_)
	.align		4
        /*0014*/ 	.word	index@(__assertfail)
	.align		4
        /*0018*/ 	.word	index@(_Z5step1PdS_S_)
	.align		4
        /*001c*/ 	.word	index@(__assertfail)
	.align		4
        /*0020*/ 	.word	0x00000000
	.align		4
        /*0024*/ 	.word	0xfffffffe
	.align		4
        /*0028*/ 	.word	0x00000000
	.align		4
        /*002c*/ 	.word	0xfffffffd
	.align		4
        /*0030*/ 	.word	0x00000000
	.align		4
        /*0034*/ 	.word	0xfffffffc


//--------------------- .nv.constant4             --------------------------
	.section	.nv.constant4,"a",@progbits
	.align	8
	.align		8
.nv.constant4:
        /*0000*/ 	.dword	__assertfail
	.align		8
        /*0008*/ 	.dword	__unnamed_1
	.align		8
        /*0010*/ 	.dword	__unnamed_2
	.align		8
        /*0018*/ 	.dword	__unnamed_3
	.align		8
        /*0020*/ 	.dword	$str
	.align		8
        /*0028*/ 	.dword	$str$1
	.align		8
        /*0030*/ 	.dword	$str$2
	.align		8
        /*0038*/ 	.dword	$str$3
	.align		8
        /*0040*/ 	.dword	$str$4


//--------------------- .text._Z5step3PdS_S_S_S_  --------------------------
	.section	.text._Z5step3PdS_S_S_S_,"ax",@progbits
	.align	128
        .global         _Z5step3PdS_S_S_S_
        .type           _Z5step3PdS_S_S_S_,@function
        .size           _Z5step3PdS_S_S_S_,(.L_x_55 - _Z5step3PdS_S_S_S_)
        .other          _Z5step3PdS_S_S_S_,@"STO_CUDA_ENTRY STV_DEFAULT"
_Z5step3PdS_S_S_S_:
.text._Z5step3PdS_S_S_S_:
[----:B------:R-:W0:Y:S01]  /*0000*/  LDC R1, c[0x0][0x37c] ;  /* 0x0000df00ff017b82 */ /* 0x000e220000000800 */
[----:B------:R-:W1:Y:S07]  /*0010*/  S2R R0, SR_TID.X ;  /* 0x0000000000007919 */ /* 0x000e6e0000002100 */
[----:B------:R-:W1:Y:S08]  /*0020*/  S2UR UR4, SR_CTAID.X ;  /* 0x00000000000479c3 */ /* 0x000e700000002500 */
[----:B------:R-:W1:Y:S02]  /*0030*/  LDC R19, c[0x0][0x360] ;  /* 0x0000d800ff137b82 */ /* 0x000e640000000800 */
[----:B-1----:R-:W-:-:S04]  /*0040*/  IMAD R19, R19, UR4, R0 ;  /* 0x0000000413137c24 */ /* 0x002fc8000f8e0200 */
[C---:B------:R-:W-:Y:S01]  /*0050*/  IMAD.HI R18, R19.reuse, 0x288df0cb, RZ ;  /* 0x288df0cb13127827 */ /* 0x040fe200078e02ff */
[----:B------:R-:W-:-:S04]  /*0060*/  ISETP.GT.AND P0, PT, R19, 0x27d8, PT ;  /* 0x000027d81300780c */ /* 0x000fc80003f04270 */
[----:B------:R-:W-:-:S09]  /*0070*/  SHF.R.U32.HI R3, RZ, 0x1f, R18 ;  /* 0x0000001fff037819 */ /* 0x000fd20000011612 */
[----:B0-----:R-:W-:Y:S05]  /*0080*/  @P0 EXIT ;  /* 0x000000000000094d */ /* 0x001fea0003800000 */
[----:B------:R-:W-:Y:S01]  /*0090*/  ISETP.GT.AND P0, PT, R19, -0x65, PT ;  /* 0xffffff9b1300780c */ /* 0x000fe20003f04270 */
[----:B------:R-:W-:Y:S01]  /*00a0*/  BSSY.RECONVERGENT B6, `(.L_x_0) ;  /* 0x0000014000067945 */ /* 0x000fe20003800200 */
[----:B------:R-:W-:-:S05]  /*00b0*/  LEA.HI.SX32 R18, R18, R3, 0x1c ;  /* 0x0000000312127211 */ /* 0x000fca00078fe2ff */
[----:B------:R-:W-:-:S06]  /*00c0*/  IMAD R2, R18, -0x65, R19 ;  /* 0xffffff9b12027824 */ /* 0x000fcc00078e0213 */
[----:B------:R-:W-:Y:S05]  /*00d0*/  @P0 BRA `(.L_x_1) ;  /* 0x0000000000400947 */ /* 0x000fea0003800000 */
[----:B------:R-:W-:Y:S01]  /*00e0*/  MOV R14, 0x0 ;  /* 0x00000000000e7802 */ /* 0x000fe20000000f00 */
[----:B------:R-:W0:Y:S01]  /*00f0*/  LDCU.64 UR4, c[0x4][0x38] ;  /* 0x01000700ff0477ac */ /* 0x000e220008000a00 */
[----:B------:R-:W-:Y:S02]  /*0100*/  IMAD.MOV.U32 R8, RZ, RZ, 0x73 ;  /* 0x00000073ff087424 */ /* 0x000fe400078e00ff */
[----:B------:R-:W-:Y:S01]  /*0110*/  IMAD.MOV.U32 R12, RZ, RZ, 0x1 ;  /* 0x00000001ff0c7424 */ /* 0x000fe200078e00ff */
[----:B------:R-:W1:Y:S01]  /*0120*/  LDCU.64 UR6, c[0x4][0x28] ;  /* 0x01000500ff0677ac */ /* 0x000e620008000a00 */
[----:B------:R-:W2:Y:S01]  /*0130*/  LDC.64 R14, c[0x4][R14] ;  /* 0x010000000e0e7b82 */ /* 0x000ea20000000a00 */
[----:B------:R-:W-:Y:S01]  /*0140*/  IMAD.MOV.U32 R13, RZ, RZ, RZ ;  /* 0x000000ffff0d7224 */ /* 0x000fe200078e00ff */
[----:B------:R-:W3:Y:S01]  /*0150*/  LDCU.64 UR8, c[0x4][0x18] ;  /* 0x01000300ff0877ac */ /* 0x000ee20008000a00 */
[----:B0-----:R-:W-:Y:S02]  /*0160*/  IMAD.U32 R4, RZ, RZ, UR4 ;  /* 0x00000004ff047e24 */ /* 0x001fe4000f8e00ff */
[----:B------:R-:W-:-:S02]  /*0170*/  IMAD.U32 R5, RZ, RZ, UR5 ;  /* 0x00000005ff057e24 */ /* 0x000fc4000f8e00ff */
[----:B-1----:R-:W-:Y:S02]  /*0180*/  IMAD.U32 R6, RZ, RZ, UR6 ;  /* 0x00000006ff067e24 */ /* 0x002fe4000f8e00ff */
[----:B------:R-:W-:Y:S02]  /*0190*/  IMAD.U32 R7, RZ, RZ, UR7 ;  /* 0x00000007ff077e24 */ /* 0x000fe4000f8e00ff */
[----:B---3--:R-:W-:Y:S02]  /*01a0*/  IMAD.U32 R10, RZ, RZ, UR8 ;  /* 0x00000008ff0a7e24 */ /* 0x008fe4000f8e00ff */
[----:B------:R-:W-:-:S07]  /*01b0*/  IMAD.U32 R11, RZ, RZ, UR9 ;  /* 0x00000009ff0b7e24 */ /* 0x000fce000f8e00ff */
[----:B------:R-:W-:-:S07]  /*01c0*/  LEPC R20, `(.L_x_1) ;  /* 0x000000001014794e */ /* 0x000fce0000000000 */
[----:B--2---:R-:W-:Y:S05]  /*01d0*/  CALL.ABS.NOINC R14 ;  /* 0x000000000e007343 */ /* 0x004fea0003c00000 */
.L_x_1:
[----:B------:R-:W-:Y:S05]  /*01e0*/  BSYNC.RECONVERGENT B6 ;  /* 0x0000000000067941 */ /* 0x000fea0003800200 */
.L_x_0:
[----:B------:R-:W-:Y:S01]  /*01f0*/  ISETP.GT.AND P0, PT, R2, -0x1, PT ;  /* 0xffffffff0200780c */ /* 0x000fe20003f04270 */
[----:B------:R-:W-:-:S12]  /*0200*/  BSSY.RECONVERGENT B6, `(.L_x_2) ;  /* 0x0000012000067945 */ /* 0x000fd80003800200 */
        /* <DEDUP_REMOVED lines=17> */
.L_x_3:
[----:B------:R-:W-:Y:S05]  /*0320*/  BSYNC.RECONVERGENT B6 ;  /* 0x0000000000067941 */ /* 0x000fea0003800200 */
.L_x_2:
[----:B------:R-:W0:Y:S01]  /*0330*/  LDC.64 R16, c[0x0][0x358] ;  /* 0x0000d600ff107b82 */ /* 0x000e220000000a00 */
[----:B------:R-:W-:Y:S01]  /*0340*/  ISETP.NE.AND P1, PT, R18, RZ, PT ;  /* 0x000000ff1200720c */ /* 0x000fe20003f25270 */
[----:B------:R-:W-:Y:S01]  /*0350*/  BSSY.RECONVERGENT B0, `(.L_x_4) ;  /* 0x0000012000007945 */ /* 0x000fe20003800200 */
[----:B------:R-:W-:-:S11]  /*0360*/  PLOP3.LUT P0, PT, PT, PT, PT, 0x80, 0x8 ;  /* 0x000000000008781c */ /* 0x000fd60003f0f070 */
[----:B------:R-:W-:Y:S05]  /*0370*/  @!P1 BRA `(.L_x_5) ;  /* 0x00000000003c9947 */ /* 0x000fea0003800000 */
[----:B------:R-:W1:Y:S01]  /*0380*/  LDC.64 R4, c[0x0][0x380] ;  /* 0x0000e000ff047b82 */ /* 0x000e620000000a00 */
[----:B------:R-:W-:-:S07]  /*0390*/  ISETP.NE.AND P0, PT, R18, 0x64, PT ;  /* 0x000000641200780c */ /* 0x000fce0003f05270 */
[----:B------:R-:W2:Y:S06]  /*03a0*/  LDC.64 R6, c[0x0][0x388] ;  /* 0x0000e200ff067b82 */ /* 0x000eac0000000a00 */
[C---:B0-----:R-:W-:Y:S01]  /*03b0*/  @!P0 R2UR UR4, R16.reuse ;  /* 0x00000000100482ca */ /* 0x041fe200000e0000 */
[----:B------:R-:W-:Y:S01]  /*03c0*/  @!P0 IMAD.MOV.U32 R8, RZ, RZ, 0x0 ;  /* 0x00000000ff088424 */ /* 0x000fe200078e00ff */
[----:B------:R-:W-:Y:S02]  /*03d0*/  @!P0 R2UR UR5, R17 ;  /* 0x00000000110582ca */ /* 0x000fe400000e0000 */
[----:B------:R-:W-:-:S02]  /*03e0*/  @!P0 R2UR UR6, R16 ;  /* 0x00000000100682ca */ /* 0x000fc400000e0000 */
[----:B------:R-:W-:Y:S02]  /*03f0*/  @!P0 R2UR UR7, R17 ;  /* 0x00000000110782ca */ /* 0x000fe400000e0000 */
[----:B------:R-:W-:Y:S01]  /*0400*/  @!P0 MOV R9, 0x3ff00000 ;  /* 0x3ff0000000098802 */ /* 0x000fe20000000f00 */
[----:B-1----:R-:W-:-:S06]  /*0410*/  @!P0 IMAD.WIDE R4, R2, 0x8, R4 ;  /* 0x0000000802048825 */ /* 0x002fcc00078e0204 */
[----:B------:R0:W-:Y:S01]  /*0420*/  @!P0 STG.E.64 desc[UR4][R4.64+0x13ba0], R8 ;  /* 0x013ba00804008986 */ /* 0x0001e2000c101b04 */
[----:B--2---:R-:W-:-:S05]  /*0430*/  @!P0 IMAD.WIDE R6, R2, 0x8, R6 ;  /* 0x0000000802068825 */ /* 0x004fca00078e0206 */
[----:B------:R0:W-:Y:S01]  /*0440*/  @!P0 STG.E.64 desc[UR6][R6.64+0x13ba0], RZ ;  /* 0x013ba0ff06008986 */ /* 0x0001e2000c101b06 */
[----:B------:R-:W-:Y:S05]  /*0450*/  @!P0 EXIT ;  /* 0x000000000000894d */ /* 0x000fea0003800000 */
[----:B------:R-:W-:-:S13]  /*0460*/  ISETP.EQ.AND P0, PT, R2, RZ, PT ;  /* 0x000000ff0200720c */ /* 0x000fda0003f02270 */
.L_x_5:
[----:B------:R-:W-:Y:S05]  /*0470*/  BSYNC.RECONVERGENT B0 ;  /* 0x0000000000007941 */ /* 0x000fea0003800200 */
.L_x_4:
[----:B0-----:R-:W0:Y:S01]  /*0480*/  LDC.64 R4, c[0x0][0x380] ;  /* 0x0000e000ff047b82 */ /* 0x001e220000000a00 */
[----:B------:R-:W-:-:S07]  /*0490*/  ISETP.NE.AND P0, PT, R2, 0x64, !P0 ;  /* 0x000000640200780c */ /* 0x000fce0004705270 */
[----:B------:R-:W1:Y:S06]  /*04a0*/  LDC.64 R6, c[0x0][0x388] ;  /* 0x0000e200ff067b82 */ /* 0x000e6c0000000a00 */
[C---:B------:R-:W-:Y:S02]  /*04b0*/  @!P0 R2UR UR4, R16.reuse ;  /* 0x00000000100482ca */ /* 0x040fe400000e0000 */
[----:B------:R-:W-:Y:S02]  /*04c0*/  @!P0 R2UR UR5, R17 ;  /* 0x00000000110582ca */ /* 0x000fe400000e0000 */
[----:B------:R-:W-:-:S02]  /*04d0*/  @!P0 R2UR UR6, R16 ;  /* 0x00000000100682ca */ /* 0x000fc400000e0000 */
[----:B------:R-:W-:Y:S01]  /*04e0*/  @!P0 R2UR UR7, R17 ;  /* 0x00000000110782ca */ /* 0x000fe200000e0000 */
[----:B0-----:R-:W-:-:S04]  /*04f0*/  @!P0 IMAD.WIDE R4, R18, 0x328, R4 ;  /* 0x0000032812048825 */ /* 0x001fc800078e0204 */
[----:B------:R-:W-:-:S04]  /*0500*/  @!P0 IMAD.WIDE R4, R2, 0x8, R4 ;  /* 0x0000000802048825 */ /* 0x000fc800078e0204 */
[----:B-1----:R-:W-:Y:S01]  /*0510*/  @!P0 IMAD.WIDE R6, R18, 0x328, R6 ;  /* 0x0000032812068825 */ /* 0x002fe200078e0206 */
[----:B------:R0:W-:Y:S03]  /*0520*/  @!P0 STG.E.64 desc[UR4][R4.64], RZ ;  /* 0x000000ff04008986 */ /* 0x0001e6000c101b04 */
[----:B------:R-:W-:-:S05]  /*0530*/  @!P0 IMAD.WIDE R6, R2, 0x8, R6 ;  /* 0x0000000802068825 */ /* 0x000fca00078e0206 */
[----:B------:R0:W-:Y:S01]  /*0540*/  @!P0 STG.E.64 desc[UR6][R6.64], RZ ;  /* 0x000000ff06008986 */ /* 0x0001e2000c101b06 */
[----:B------:R-:W-:Y:S05]  /*0550*/  @!P0 EXIT ;  /* 0x000000000000894d */ /* 0x000fea0003800000 */
[----:B------:R-:W-:Y:S01]  /*0560*/  VIADD R19, R19, 0xffffff9b ;  /* 0xffffff9b13137836 */ /* 0x000fe20000000000 */
[----:B------:R-:W-:Y:S04]  /*0570*/  BSSY.RECONVERGENT B6, `(.L_x_6) ;  /* 0x0000013000067945 */ /* 0x000fe80003800200 */
[----:B------:R-:W-:-:S13]  /*0580*/  ISETP.GE.U32.AND P0, PT, R19, 0x270f, PT ;  /* 0x0000270f1300780c */ /* 0x000fda0003f06070 */
[----:B------:R-:W-:Y:S05]  /*0590*/  @!P0 BRA `(.L_x_7) ;  /* 0x0000000000408947 */ /* 0x000fea0003800000 */
        /* <DEDUP_REMOVED lines=16> */
.L_x_7:
[----:B------:R-:W-:Y:S05]  /*06a0*/  BSYNC.RECONVERGENT B6 ;  /* 0x0000000000067941 */ /* 0x000fea0003800200 */
.L_x_6:
        /* <DEDUP_REMOVED lines=14> */
[----:B-1----:R-:W-:Y:S01]  /*0790*/  IMAD.U32 R6, RZ, RZ, UR6 ;  /* 0x00000006ff067e24 */ /* 0x002fe2000f8e00ff */
[----:B------:R-:W-:Y:S01]  /*07a0*/  MOV R7, UR7 ;  /* 0x0000000700077c02 */ /* 0x000fe20008000f00 */
[----:B---3--:R-:W-:Y:S02]  /*07b0*/  IMAD.U32 R10, RZ, RZ, UR8 ;  /* 0x00000008ff0a7e24 */ /* 0x008fe4000f8e00ff */
[----:B------:R-:W-:-:S07]  /*07c0*/  IMAD.U32 R11, RZ, RZ, UR9 ;  /* 0x00000009ff0b7e24 */ /* 0x000fce000f8e00ff */
[----:B------:R-:W-:-:S07]  /*07d0*/  LEPC R20, `(.L_x_9) ;  /* 0x000000001014794e */ /* 0x000fce0000000000 */
[----:B--2---:R-:W-:Y:S05]  /*07e0*/  CALL.ABS.NOINC R14 ;  /* 0x000000000e007343 */ /* 0x004fea0003c00000 */
.L_x_9:
[----:B------:R-:W-:Y:S05]  /*07f0*/  BSYNC.RECONVERGENT B6 ;  /* 0x0000000000067941 */ /* 0x000fea0003800200 */
.L_x_8:
[----:B------:R-:W1:Y:S01]  /*0800*/  LDC.64 R12, c[0x0][0x390] ;  /* 0x0000e400ff0c7b82 */ /* 0x000e620000000a00 */
[----:B------:R-:W-:Y:S02]  /*0810*/  R2UR UR4, R16 ;  /* 0x00000000100472ca */ /* 0x000fe400000e0000 */
[----:B------:R-:W-:Y:S01]  /*0820*/  R2UR UR5, R17 ;  /* 0x00000000110572ca */ /* 0x000fe200000e0000 */
[----:B-1----:R-:W-:-:S04]  /*0830*/  IMAD.WIDE R12, R18, 0x328, R12 ;  /* 0x00000328120c7825 */ /* 0x002fc800078e020c */
[----:B------:R-:W-:-:S08]  /*0840*/  IMAD.WIDE R12, R2, 0x8, R12 ;  /* 0x00000008020c7825 */ /* 0x000fd000078e020c */
[----:B------:R-:W2:Y:S01]  /*0850*/  LDG.E.64 R10, desc[UR4][R12.64] ;  /* 0x000000040c0a7981 */ /* 0x000ea2000c1e1b00 */
[----:B0-----:R-:W0:Y:S01]  /*0860*/  MUFU.RCP64H R5, 0.019999995827674865723 ;  /* 0x3f947ae100057908 */ /* 0x001e220000001800 */
[----:B------:R-:W-:Y:S01]  /*0870*/  IMAD.MOV.U32 R14, RZ, RZ, 0x47ae147b ;  /* 0x47ae147bff0e7424 */ /* 0x000fe200078e00ff */
[----:B------:R-:W-:Y:S01]  /*0880*/  UMOV UR4, 0xbc6a7efa ;  /* 0xbc6a7efa00047882 */ /* 0x000fe20000000000 */
[----:B------:R-:W-:Y:S01]  /*0890*/  IMAD.MOV.U32 R15, RZ, RZ, 0x3f947ae1 ;  /* 0x3f947ae1ff0f7424 */ /* 0x000fe200078e00ff */
[----:B------:R-:W-:Y:S01]  /*08a0*/  UMOV UR5, 0x3f689374 ;  /* 0x3f68937400057882 */ /* 0x000fe20000000000 */
[----:B------:R-:W-:Y:S01]  /*08b0*/  IMAD.MOV.U32 R4, RZ, RZ, 0x1 ;  /* 0x00000001ff047424 */ /* 0x000fe200078e00ff */
[----:B------:R-:W-:Y:S05]  /*08c0*/  BSSY.RECONVERGENT B0, `(.L_x_10) ;  /* 0x0000014000007945 */ /* 0x000fea0003800200 */
[----:B0-----:R-:W-:-:S08]  /*08d0*/  DFMA R6, R4, -R14, 1 ;  /* 0x3ff000000406742b */ /* 0x001fd0000000080e */
[----:B------:R-:W-:-:S08]  /*08e0*/  DFMA R6, R6, R6, R6 ;  /* 0x000000060606722b */ /* 0x000fd00000000006 */
[----:B------:R-:W-:-:S08]  /*08f0*/  DFMA R6, R4, R6, R4 ;  /* 0x000000060406722b */ /* 0x000fd00000000004 */
[----:B------:R-:W-:-:S08]  /*0900*/  DFMA R8, R6, -R14, 1 ;  /* 0x3ff000000608742b */ /* 0x000fd0000000080e */
[----:B------:R-:W-:Y:S02]  /*0910*/  DFMA R8, R6, R8, R6 ;  /* 0x000000080608722b */ /* 0x000fe40000000006 */
[----:B--2---:R-:W-:-:S08]  /*0920*/  DMUL R4, R10, UR4 ;  /* 0x000000040a047c28 */ /* 0x004fd00008000000 */
[----:B------:R-:W-:Y:S02]  /*0930*/  DMUL R20, R4, R8 ;  /* 0x0000000804147228 */ /* 0x000fe40000000000 */
[----:B------:R-:W-:-:S06]  /*0940*/  FSETP.GEU.AND P1, PT, |R5|, 6.5827683646048100446e-37, PT ;  /* 0x036000000500780b */ /* 0x000fcc0003f2e200 */
[----:B------:R-:W-:-:S08]  /*0950*/  DFMA R6, R20, -R14, R4 ;  /* 0x8000000e1406722b */ /* 0x000fd00000000004 */
[----:B------:R-:W-:Y:S01]  /*0960*/  DFMA R20, R8, R6, R20 ;  /* 0x000000060814722b */ /* 0x000fe20000000014 */
[----:B------:R-:W-:Y:S02]  /*0970*/  IMAD.MOV.U32 R6, RZ, RZ, 0x47ae147b ;  /* 0x47ae147bff067424 */ /* 0x000fe400078e00ff */
[----:B------:R-:W-:-:S07]  /*0980*/  IMAD.MOV.U32 R7, RZ, RZ, 0x3f947ae1 ;  /* 0x3f947ae1ff077424 */ /* 0x000fce00078e00ff */
[----:B------:R-:W-:-:S05]  /*0990*/  FFMA R0, RZ, 1.1599999666213989258, R21 ;  /* 0x3f947ae1ff007823 */ /* 0x000fca0000000015 */
[----:B------:R-:W-:-:S13]  /*09a0*/  FSETP.GT.AND P0, PT, |R0|, 1.469367938527859385e-39, PT ;  /* 0x001000000000780b */ /* 0x000fda0003f04200 */
[----:B------:R-:W-:Y:S05]  /*09b0*/  @P0 BRA P1, `(.L_x_11) ;  /* 0x0000000000100947 */ /* 0x000fea0000800000 */
[----:B------:R-:W-:Y:S01]  /*09c0*/  IMAD.MOV.U32 R14, RZ, RZ, R4 ;  /* 0x000000ffff0e7224 */ /* 0x000fe200078e0004 */
[----:B------:R-:W-:Y:S01]  /*09d0*/  MOV R4, 0xa00 ;  /* 0x00000a0000047802 */ /* 0x000fe20000000f00 */
[----:B------:R-:W-:-:S07]  /*09e0*/  IMAD.MOV.U32 R15, RZ, RZ, R5 ;  /* 0x000000ffff0f7224 */ /* 0x000fce00078e0005 */
[----:B------:R-:W-:Y:S05]  /*09f0*/  CALL.REL.NOINC `($__internal_0_$__cuda_sm20_div_rn_f64_full) ;  /* 0x0000000400987944 */ /* 0x000fea0003c00000 */
.L_x_11:
[----:B------:R-:W-:Y:S05]  /*0a00*/  BSYNC.RECONVERGENT B0 ;  /* 0x0000000000007941 */ /* 0x000fea0003800200 */
.L_x_10:
[C---:B------:R-:W-:Y:S01]  /*0a10*/  R2UR UR4, R16.reuse ;  /* 0x00000000100472ca */ /* 0x040fe200000e0000 */
[----:B------:R-:W0:Y:S01]  /*0a20*/  LDC.64 R26, c[0x0][0x3a0] ;  /* 0x0000e800ff1a7b82 */ /* 0x000e220000000a00 */
[C---:B------:R-:W-:Y:S02]  /*0a30*/  R2UR UR5, R17.reuse ;  /* 0x00000000110572ca */ /* 0x040fe400000e0000 */
[----:B------:R-:W-:Y:S02]  /*0a40*/  R2UR UR6, R16 ;  /* 0x00000000100672ca */ /* 0x000fe400000e0000 */
[----:B------:R-:W-:-:S09]  /*0a50*/  R2UR UR7, R17 ;  /* 0x00000000110772ca */ /* 0x000fd200000e0000 */
[----:B------:R-:W2:Y:S04]  /*0a60*/  LDG.E.64 R14, desc[UR4][R12.64+-0x8] ;  /* 0xfffff8040c0e7981 */ /* 0x000ea8000c1e1b00 */
[----:B------:R-:W3:Y:S01]  /*0a70*/  LDG.E.64 R22, desc[UR6][R12.64+-0x328] ;  /* 0xfffcd8060c167981 */ /* 0x000ee2000c1e1b00 */
[C---:B------:R-:W-:Y:S02]  /*0a80*/  R2UR UR8, R16.reuse ;  /* 0x00000000100872ca */ /* 0x040fe400000e0000 */
[C---:B------:R-:W-:Y:S02]  /*0a90*/  R2UR UR9, R17.reuse ;  /* 0x00000000110972ca */ /* 0x040fe400000e0000 */
[----:B------:R-:W-:Y:S01]  /*0aa0*/  R2UR UR10, R16 ;  /* 0x00000000100a72ca */ /* 0x000fe200000e0000 */
[----:B0-----:R-:W-:Y:S01]  /*0ab0*/  IMAD.WIDE R26, R18, 0x328, R26 ;  /* 0x00000328121a7825 */ /* 0x001fe200078e021a */
[----:B------:R-:W-:-:S13]  /*0ac0*/  R2UR UR11, R17 ;  /* 0x00000000110b72ca */ /* 0x000fda00000e0000 */
[----:B------:R-:W4:Y:S01]  /*0ad0*/  LDG.E.64 R28, desc[UR10][R12.64+0x328] ;  /* 0x0003280a0c1c7981 */ /* 0x000f22000c1e1b00 */
[C---:B--2---:R-:W-:Y:S02]  /*0ae0*/  DADD R8, R10.reuse, -R14 ;  /* 0x000000000a087229 */ /* 0x044fe4000000080e */
[----:B---3--:R-:W-:-:S06]  /*0af0*/  DADD R4, R10, -R22 ;  /* 0x000000000a047229 */ /* 0x008fcc0000000816 */
[----:B------:R-:W-:Y:S01]  /*0b00*/  DFMA R24, R8, -R20, R10 ;  /* 0x800000140818722b */ /* 0x000fe2000000000a */
[----:B------:R-:W-:-:S05]  /*0b10*/  IMAD.WIDE R8, R2, 0x8, R26 ;  /* 0x0000000802087825 */ /* 0x000fca00078e021a */
[----:B------:R-:W2:Y:S02]  /*0b20*/  LDG.E.64 R26, desc[UR4][R8.64+0x8] ;  /* 0x00000804081a7981 */ /* 0x000ea4000c1e1b00 */
[----:B------:R-:W-:Y:S02]  /*0b30*/  DFMA R20, R4, -R20, R24 ;  /* 0x800000140414722b */ /* 0x000fe40000000018 */
[----:B------:R-:W2:Y:S04]  /*0b40*/  LDG.E.64 R24, desc[UR6][R8.64+-0x8] ;  /* 0xfffff80608187981 */ /* 0x000ea8000c1e1b00 */
[----:B------:R-:W3:Y:S01]  /*0b50*/  LDG.E.64 R4, desc[UR8][R12.64+0x8] ;  /* 0x000008080c047981 */ /* 0x000ee2000c1e1b00 */
[----:B------:R-:W-:Y:S01]  /*0b60*/  DADD R10, R10, R10 ;  /* 0x000000000a0a7229 */ /* 0x000fe2000000000a */
[----:B------:R-:W-:Y:S01]  /*0b70*/  UMOV UR4, 0x33333333 ;  /* 0x3333333300047882 */ /* 0x000fe20000000000 */
[----:B------:R-:W-:-:S06]  /*0b80*/  UMOV UR5, 0x3fb33333 ;  /* 0x3fb3333300057882 */ /* 0x000fcc0000000000 */
[----:B----4-:R-:W-:-:S08]  /*0b90*/  DADD R28, -R10, R28 ;  /* 0x000000000a1c7229 */ /* 0x010fd0000000011c */
[----:B------:R-:W-:Y:S02]  /*0ba0*/  DADD R28, R22, R28 ;  /* 0x00000000161c7229 */ /* 0x000fe4000000001c */
[----:B--2---:R-:W-:Y:S01]  /*0bb0*/  DADD R26, R26, -R24 ;  /* 0x000000001a1a7229 */ /* 0x004fe20000000818 */
[----:B------:R-:W0:Y:S01]  /*0bc0*/  LDC.64 R24, c[0x0][0x380] ;  /* 0x0000e000ff187b82 */ /* 0x000e220000000a00 */
[----:B---3--:R-:W-:-:S07]  /*0bd0*/  DADD R12, R4, -R10 ;  /* 0x00000000040c7229 */ /* 0x008fce000000080a */
[----:B------:R-:W1:Y:S01]  /*0be0*/  LDC.64 R4, c[0x0][0x398] ;  /* 0x0000e600ff047b82 */ /* 0x000e620000000a00 */
[----:B------:R-:W-:Y:S02]  /*0bf0*/  DFMA R20, R26, -UR4, R20 ;  /* 0x800000041a147c2b */ /* 0x000fe40008000014 */
[----:B------:R-:W-:Y:S01]  /*0c00*/  DADD R14, R14, R12 ;  /* 0x000000000e0e7229 */ /* 0x000fe2000000000c */
[----:B------:R-:W-:-:S07]  /*0c10*/  UMOV UR5, 0x3fc33333 ;  /* 0x3fc3333300057882 */ /* 0x000fce0000000000 */
[----:B------:R-:W-:Y:S01]  /*0c20*/  DFMA R14, R14, UR4, R20 ;  /* 0x000000040e0e7c2b */ /* 0x000fe20008000014 */
[----:B0-----:R-:W-:-:S07]  /*0c30*/  IMAD.WIDE R24, R18, 0x328, R24 ;  /* 0x0000032812187825 */ /* 0x001fce00078e0218 */
[----:B------:R-:W-:Y:S01]  /*0c40*/  DFMA R14, R28, UR4, R14 ;  /* 0x000000041c0e7c2b */ /* 0x000fe2000800000e */
[----:B-1----:R-:W-:-:S04]  /*0c50*/  IMAD.WIDE R4, R18, 0x328, R4 ;  /* 0x0000032812047825 */ /* 0x002fc800078e0204 */
[----:B------:R-:W-:-:S04]  /*0c60*/  IMAD.WIDE R24, R2, 0x8, R24 ;  /* 0x0000000802187825 */ /* 0x000fc800078e0218 */
[----:B------:R-:W-:Y:S01]  /*0c70*/  IMAD.WIDE R10, R2, 0x8, R4 ;  /* 0x00000008020a7825 */ /* 0x000fe200078e0204 */
[----:B------:R0:W-:Y:S04]  /*0c80*/  STG.E.64 desc[UR6][R24.64], R14 ;  /* 0x0000000e18007986 */ /* 0x0001e8000c101b06 */
[----:B------:R-:W0:Y:S01]  /*0c90*/  LDG.E.64 R12, desc[UR8][R10.64] ;  /* 0x000000080a0c7981 */ /* 0x000e22000c1e1b00 */
[----:B------:R-:W1:Y:S01]  /*0ca0*/  MUFU.RCP64H R21, 0.019999995827674865723 ;  /* 0x3f947ae100157908 */ /* 0x000e620000001800 */
[----:B------:R-:W-:Y:S01]  /*0cb0*/  IMAD.MOV.U32 R4, RZ, RZ, 0x47ae147b ;  /* 0x47ae147bff047424 */ /* 0x000fe200078e00ff */
[----:B------:R-:W-:Y:S01]  /*0cc0*/  MOV R20, 0x1 ;  /* 0x0000000100147802 */ /* 0x000fe20000000f00 */
[----:B------:R-:W-:-:S06]  /*0cd0*/  IMAD.MOV.U32 R5, RZ, RZ, 0x3f947ae1 ;  /* 0x3f947ae1ff057424 */ /* 0x000fcc00078e00ff */
[----:B-1----:R-:W-:-:S08]  /*0ce0*/  DFMA R22, R20, -R4, 1 ;  /* 0x3ff000001416742b */ /* 0x002fd00000000804 */
[----:B------:R-:W-:-:S08]  /*0cf0*/  DFMA R22, R22, R22, R22 ;  /* 0x000000161616722b */ /* 0x000fd00000000016 */
[----:B------:R-:W-:Y:S01]  /*0d00*/  DFMA R22, R20, R22, R20 ;  /* 0x000000161416722b */ /* 0x000fe20000000014 */
[----:B------:R-:W-:Y:S01]  /*0d10*/  UMOV UR4, 0xbc6a7efa ;  /* 0xbc6a7efa00047882 */ /* 0x000fe20000000000 */
[----:B------:R-:W-:-:S06]  /*0d20*/  UMOV UR5, 0x3f689374 ;  /* 0x3f68937400057882 */ /* 0x000fcc0000000000 */
[----:B------:R-:W-:-:S08]  /*0d30*/  DFMA R20, R22, -R4, 1 ;  /* 0x3ff000001614742b */ /* 0x000fd00000000804 */
[----:B------:R-:W-:Y:S01]  /*0d40*/  DFMA R22, R22, R20, R22 ;  /* 0x000000141616722b */ /* 0x000fe20000000016 */
[----:B------:R-:W-:Y:S01]  /*0d50*/  BSSY.RECONVERGENT B0, `(.L_x_12) ;  /* 0x000000d000007945 */ /* 0x000fe20003800200 */
[----:B0-----:R-:W-:-:S08]  /*0d60*/  DMUL R14, R12, UR4 ;  /* 0x000000040c0e7c28 */ /* 0x001fd00008000000 */
[----:B------:R-:W-:-:S08]  /*0d70*/  DMUL R20, R22, R14 ;  /* 0x0000000e16147228 */ /* 0x000fd00000000000 */
[----:B------:R-:W-:-:S08]  /*0d80*/  DFMA R4, R20, -R4, R14 ;  /* 0x800000041404722b */ /* 0x000fd0000000000e */
[----:B------:R-:W-:Y:S01]  /*0d90*/  DFMA R4, R22, R4, R20 ;  /* 0x000000041604722b */ /* 0x000fe20000000014 */
[----:B------:R-:W-:-:S09]  /*0da0*/  FSETP.GEU.AND P1, PT, |R15|, 6.5827683646048100446e-37, PT ;  /* 0x036000000f00780b */ /* 0x000fd20003f2e200 */
[----:B------:R-:W-:-:S05]  /*0db0*/  FFMA R0, RZ, 1.1599999666213989258, R5 ;  /* 0x3f947ae1ff007823 */ /* 0x000fca0000000005 */
[----:B------:R-:W-:-:S13]  /*0dc0*/  FSETP.GT.AND P0, PT, |R0|, 1.469367938527859385e-39, PT ;  /* 0x001000000000780b */ /* 0x000fda0003f04200 */
[----:B------:R-:W-:Y:S05]  /*0dd0*/  @P0 BRA P1, `(.L_x_13) ;  /* 0x0000000000100947 */ /* 0x000fea0000800000 */
[----:B------:R-:W-:-:S07]  /*0de0*/  MOV R4, 0xe00 ;  /* 0x00000e0000047802 */ /* 0x000fce0000000f00 */
[----:B------:R-:W-:Y:S05]  /*0df0*/  CALL.REL.NOINC `($__internal_0_$__cuda_sm20_div_rn_f64_full) ;  /* 0x0000000000987944 */ /* 0x000fea0003c00000 */
[----:B------:R-:W-:Y:S02]  /*0e00*/  IMAD.MOV.U32 R4, RZ, RZ, R20 ;  /* 0x000000ffff047224 */ /* 0x000fe400078e0014 */
[----:B------:R-:W-:-:S07]  /*0e10*/  IMAD.MOV.U32 R5, RZ, RZ, R21 ;  /* 0x000000ffff057224 */ /* 0x000fce00078e0015 */
.L_x_13:
[----:B------:R-:W-:Y:S05]  /*0e20*/  BSYNC.RECONVERGENT B0 ;  /* 0x0000000000007941 */ /* 0x000fea0003800200 */
.L_x_12:
[C---:B------:R-:W-:Y:S02]  /*0e30*/  R2UR UR4, R16.reuse ;  /* 0x00000000100472ca */ /* 0x040fe400000e0000 */
[C---:B------:R-:W-:Y:S02]  /*0e40*/  R2UR UR5, R17.reuse ;  /* 0x00000000110572ca */ /* 0x040fe400000e0000 */
[----:B------:R-:W-:Y:S02]  /*0e50*/  R2UR UR6, R16 ;  /* 0x00000000100672ca */ /* 0x000fe400000e0000 */
[----:B------:R-:W-:-:S09]  /*0e60*/  R2UR UR7, R17 ;  /* 0x00000000110772ca */ /* 0x000fd200000e0000 */
[----:B------:R-:W2:Y:S01]  /*0e70*/  LDG.E.64 R20, desc[UR4][R10.64+-0x8] ;  /* 0xfffff8040a147981 */ /* 0x000ea2000c1e1b00 */
[C---:B------:R-:W-:Y:S02]  /*0e80*/  R2UR UR8, R16.reuse ;  /* 0x00000000100872ca */ /* 0x040fe400000e0000 */
[C---:B------:R-:W-:Y:S01]  /*0e90*/  R2UR UR9, R17.reuse ;  /* 0x00000000110972ca */ /* 0x040fe200000e0000 */
[----:B------:R-:W3:Y:S01]  /*0ea0*/  LDG.E.64 R14, desc[UR6][R10.64+-0x328] ;  /* 0xfffcd8060a0e7981 */ /* 0x000ee2000c1e1b00 */
[----:B------:R-:W-:Y:S02]  /*0eb0*/  R2UR UR10, R16 ;  /* 0x00000000100a72ca */ /* 0x000fe400000e0000 */
[----:B------:R-:W-:Y:S01]  /*0ec0*/  R2UR UR11, R17 ;  /* 0x00000000110b72ca */ /* 0x000fe200000e0000 */
[----:B------:R-:W4:Y:S04]  /*0ed0*/  LDG.E.64 R6, desc[UR4][R8.64+0x328] ;  /* 0x0003280408067981 */ /* 0x000f28000c1e1b00 */
[----:B------:R-:W5:Y:S04]  /*0ee0*/  LDG.E.64 R22, desc[UR6][R10.64+0x8] ;  /* 0x000008060a167981 */ /* 0x000f68000c1e1b00 */
[----:B------:R2:W4:Y:S04]  /*0ef0*/  LDG.E.64 R24, desc[UR8][R8.64+-0x328] ;  /* 0xfffcd80808187981 */ /* 0x000528000c1e1b00 */
[----:B------:R-:W5:Y:S01]  /*0f00*/  LDG.E.64 R26, desc[UR10][R10.64+0x328] ;  /* 0x0003280a0a1a7981 */ /* 0x000f62000c1e1b00 */
[----:B------:R-:W-:Y:S01]  /*0f10*/  UMOV UR4, 0x33333333 ;  /* 0x3333333300047882 */ /* 0x000fe20000000000 */
[----:B------:R-:W-:Y:S01]  /*0f20*/  UMOV UR5, 0x3fb33333 ;  /* 0x3fb3333300057882 */ /* 0x000fe20000000000 */
[----:B--2---:R-:W-:-:S02]  /*0f30*/  DADD R8, R12, -R20 ;  /* 0x000000000c087229 */ /* 0x004fc40000000814 */
[----:B---3--:R-:W-:-:S06]  /*0f40*/  DADD R28, R12, -R14 ;  /* 0x000000000c1c7229 */ /* 0x008fcc000000080e */
[--C-:B------:R-:W-:Y:S02]  /*0f50*/  DFMA R8, R8, -R4, R12.reuse ;  /* 0x800000040808722b */ /* 0x100fe4000000000c */
[----:B------:R-:W-:-:S06]  /*0f60*/  DADD R12, R12, R12 ;  /* 0x000000000c0c7229 */ /* 0x000fcc000000000c */
[----:B------:R-:W-:Y:S01]  /*0f70*/  DFMA R28, R28, -R4, R8 ;  /* 0x800000041c1c722b */ /* 0x000fe20000000008 */
[----:B------:R-:W0:Y:S01]  /*0f80*/  LDC.64 R4, c[0x0][0x388] ;  /* 0x0000e200ff047b82 */ /* 0x000e220000000a00 */
[----:B----4-:R-:W-:Y:S02]  /*0f90*/  DADD R6, R6, -R24 ;  /* 0x0000000006067229 */ /* 0x010fe40000000818 */
[----:B-----5:R-:W-:Y:S02]  /*0fa0*/  DADD R22, R22, -R12 ;  /* 0x0000000016167229 */ /* 0x020fe4000000080c */
[----:B------:R-:W-:-:S04]  /*0fb0*/  DADD R26, -R12, R26 ;  /* 0x000000000c1a7229 */ /* 0x000fc8000000011a */
[----:B------:R-:W-:Y:S02]  /*0fc0*/  DFMA R6, R6, -UR4, R28 ;  /* 0x8000000406067c2b */ /* 0x000fe4000800001c */
[----:B------:R-:W-:Y:S01]  /*0fd0*/  DADD R22, R20, R22 ;  /* 0x0000000014167229 */ /* 0x000fe20000000016 */
[----:B------:R-:W-:Y:S01]  /*0fe0*/  UMOV UR5, 0x3fc33333 ;  /* 0x3fc3333300057882 */ /* 0x000fe20000000000 */
[----:B------:R-:W-:-:S06]  /*0ff0*/  DADD R26, R14, R26 ;  /* 0x000000000e1a7229 */ /* 0x000fcc000000001a */
[----:B------:R-:W-:Y:S01]  /*1000*/  DFMA R6, R22, UR4, R6 ;  /* 0x0000000416067c2b */ /* 0x000fe20008000006 */
[----:B0-----:R-:W-:-:S07]  /*1010*/  IMAD.WIDE R4, R18, 0x328, R4 ;  /* 0x0000032812047825 */ /* 0x001fce00078e0204 */
[----:B------:R-:W-:Y:S01]  /*1020*/  DFMA R6, R26, UR4, R6 ;  /* 0x000000041a067c2b */ /* 0x000fe20008000006 */
[----:B------:R-:W-:-:S06]  /*1030*/  IMAD.WIDE R4, R2, 0x8, R4 ;  /* 0x0000000802047825 */ /* 0x000fcc00078e0204 */
[----:B------:R-:W-:Y:S01]  /*1040*/  STG.E.64 desc[UR6][R4.64], R6 ;  /* 0x0000000604007986 */ /* 0x000fe2000c101b06 */
[----:B------:R-:W-:Y:S05]  /*1050*/  EXIT ;  /* 0x000000000000794d */ /* 0x000fea0003800000 */
        .weak           $__internal_0_$__cuda_sm20_div_rn_f64_full
        .type           $__internal_0_$__cuda_sm20_div_rn_f64_full,@function
        .size           $__internal_0_$__cuda_sm20_div_rn_f64_full,(.L_x_55 - $__internal_0_$__cuda_sm20_div_rn_f64_full)
$__internal_0_$__cuda_sm20_div_rn_f64_full:
[----:B------:R-:W-:Y:S01]  /*1060*/  FSETP.GEU.AND P2, PT, |R15|, 1.469367938527859385e-39, PT ;  /* 0x001000000f00780b */ /* 0x000fe20003f4e200 */
[----:B------:R-:W-:Y:S01]  /*1070*/  IMAD.MOV.U32 R5, RZ, RZ, 0x1ca00000 ;  /* 0x1ca00000ff057424 */ /* 0x000fe200078e00ff */
[C---:B------:R-:W-:Y:S01]  /*1080*/  FSETP.GEU.AND P0, PT, |R7|.reuse, 1.469367938527859385e-39, PT ;  /* 0x001000000700780b */ /* 0x040fe20003f0e200 */
[----:B------:R-:W-:Y:S01]  /*1090*/  IMAD.MOV.U32 R26, RZ, RZ, 0x1 ;  /* 0x00000001ff1a7424 */ /* 0x000fe200078e00ff */
[----:B------:R-:W-:Y:S01]  /*10a0*/  LOP3.LUT R20, R7, 0x800fffff, RZ, 0xc0, !PT ;  /* 0x800fffff07147812 */ /* 0x000fe200078ec0ff */
[----:B------:R-:W-:Y:S01]  /*10b0*/  BSSY.RECONVERGENT B1, `(.L_x_14) ;  /* 0x0000052000017945 */ /* 0x000fe20003800200 */
[----:B------:R-:W-:Y:S02]  /*10c0*/  LOP3.LUT R3, R15, 0x7ff00000, RZ, 0xc0, !PT ;  /* 0x7ff000000f037812 */ /* 0x000fe400078ec0ff */
[----:B------:R-:W-:Y:S01]  /*10d0*/  LOP3.LUT R21, R20, 0x3ff00000, RZ, 0xfc, !PT ;  /* 0x3ff0000014157812 */ /* 0x000fe200078efcff */
[----:B------:R-:W-:Y:S01]  /*10e0*/  IMAD.MOV.U32 R20, RZ, RZ, R6 ;  /* 0x000000ffff147224 */ /* 0x000fe200078e0006 */
[----:B------:R-:W-:-:S03]  /*10f0*/  LOP3.LUT R0, R7, 0x7ff00000, RZ, 0xc0, !PT ;  /* 0x7ff0000007007812 */ /* 0x000fc600078ec0ff */
[----:B------:R-:W-:Y:S02]  /*1100*/  @!P2 LOP3.LUT R22, R7, 0x7ff00000, RZ, 0xc0, !PT ;  /* 0x7ff000000716a812 */ /* 0x000fe400078ec0ff */
[----:B------:R-:W-:Y:S01]  /*1110*/  @!P0 DMUL R20, R6, 8.98846567431157953865e+307 ;  /* 0x7fe0000006148828 */ /* 0x000fe20000000000 */
[C---:B------:R-:W-:Y:S02]  /*1120*/  ISETP.GE.U32.AND P1, PT, R3.reuse, R0, PT ;  /* 0x000000000300720c */ /* 0x040fe40003f26070 */
[----:B------:R-:W-:Y:S01]  /*1130*/  @!P2 ISETP.GE.U32.AND P3, PT, R3, R22, PT ;  /* 0x000000160300a20c */ /* 0x000fe20003f66070 */
[----:B------:R-:W-:Y:S01]  /*1140*/  IMAD.MOV.U32 R22, RZ, RZ, R14 ;  /* 0x000000ffff167224 */ /* 0x000fe200078e000e */
[C---:B------:R-:W-:Y:S01]  /*1150*/  SEL R23, R5.reuse, 0x63400000, !P1 ;  /* 0x6340000005177807 */ /* 0x040fe20004800000 */
[----:B------:R-:W0:Y:S01]  /*1160*/  MUFU.RCP64H R27, R21 ;  /* 0x00000015001b7308 */ /* 0x000e220000001800 */
[----:B------:R-:W-:Y:S02]  /*1170*/  @!P2 SEL R19, R5, 0x63400000, !P3 ;  /* 0x634000000513a807 */ /* 0x000fe40005800000 */
[----:B------:R-:W-:-:S02]  /*1180*/  LOP3.LUT R23, R23, 0x800fffff, R15, 0xf8, !PT ;  /* 0x800fffff17177812 */ /* 0x000fc400078ef80f */
[----:B------:R-:W-:Y:S01]  /*1190*/  @!P2 LOP3.LUT R24, R19, 0x80000000, R15, 0xf8, !PT ;  /* 0x800000001318a812 */ /* 0x000fe200078ef80f */
[----:B------:R-:W-:Y:S01]  /*11a0*/  IMAD.MOV.U32 R19, RZ, RZ, R3 ;  /* 0x000000ffff137224 */ /* 0x000fe200078e0003 */
[----:B------:R-:W-:Y:S02]  /*11b0*/  @!P0 LOP3.LUT R0, R21, 0x7ff00000, RZ, 0xc0, !PT ;  /* 0x7ff0000015008812 */ /* 0x000fe400078ec0ff */
[----:B------:R-:W-:Y:S01]  /*11c0*/  @!P2 LOP3.LUT R25, R24, 0x100000, RZ, 0xfc, !PT ;  /* 0x001000001819a812 */ /* 0x000fe200078efcff */
[----:B------:R-:W-:-:S06]  /*11d0*/  @!P2 IMAD.MOV.U32 R24, RZ, RZ, RZ ;  /* 0x000000ffff18a224 */ /* 0x000fcc00078e00ff */
[----:B------:R-:W-:Y:S02]  /*11e0*/  @!P2 DFMA R22, R22, 2, -R24 ;  /* 0x400000001616a82b */ /* 0x000fe40000000818 */
[----:B0-----:R-:W-:-:S08]  /*11f0*/  DFMA R24, R26, -R20, 1 ;  /* 0x3ff000001a18742b */ /* 0x001fd00000000814 */
[----:B------:R-:W-:Y:S01]  /*1200*/  DFMA R24, R24, R24, R24 ;  /* 0x000000181818722b */ /* 0x000fe20000000018 */
[----:B------:R-:W-:-:S07]  /*1210*/  @!P2 LOP3.LUT R19, R23, 0x7ff00000, RZ, 0xc0, !PT ;  /* 0x7ff000001713a812 */ /* 0x000fce00078ec0ff */
[----:B------:R-:W-:-:S08]  /*1220*/  DFMA R24, R26, R24, R26 ;  /* 0x000000181a18722b */ /* 0x000fd0000000001a */
[----:B------:R-:W-:-:S08]  /*1230*/  DFMA R28, R24, -R20, 1 ;  /* 0x3ff00000181c742b */ /* 0x000fd00000000814 */
[----:B------:R-:W-:-:S08]  /*1240*/  DFMA R28, R24, R28, R24 ;  /* 0x0000001c181c722b */ /* 0x000fd00000000018 */
[----:B------:R-:W-:-:S08]  /*1250*/  DMUL R26, R28, R22 ;  /* 0x000000161c1a7228 */ /* 0x000fd00000000000 */
[----:B------:R-:W-:-:S08]  /*1260*/  DFMA R24, R26, -R20, R22 ;  /* 0x800000141a18722b */ /* 0x000fd00000000016 */
[----:B------:R-:W-:Y:S01]  /*1270*/  DFMA R24, R28, R24, R26 ;  /* 0x000000181c18722b */ /* 0x000fe2000000001a */
[----:B------:R-:W-:-:S05]  /*1280*/  VIADD R26, R19, 0xffffffff ;  /* 0xffffffff131a7836 */ /* 0x000fca0000000000 */
[----:B------:R-:W-:Y:S01]  /*1290*/  ISETP.GT.U32.AND P0, PT, R26, 0x7feffffe, PT ;  /* 0x7feffffe1a00780c */ /* 0x000fe20003f04070 */
[----:B------:R-:W-:-:S05]  /*12a0*/  VIADD R26, R0, 0xffffffff ;  /* 0xffffffff001a7836 */ /* 0x000fca0000000000 */
[----:B------:R-:W-:-:S13]  /*12b0*/  ISETP.GT.U32.OR P0, PT, R26, 0x7feffffe, P0 ;  /* 0x7feffffe1a00780c */ /* 0x000fda0000704470 */
[----:B------:R-:W-:Y:S05]  /*12c0*/  @P0 BRA `(.L_x_15) ;  /* 0x00000000006c0947 */ /* 0x000fea0003800000 */
[----:B------:R-:W-:-:S04]  /*12d0*/  LOP3.LUT R14, R7, 0x7ff00000, RZ, 0xc0, !PT ;  /* 0x7ff00000070e7812 */ /* 0x000fc800078ec0ff */
[CC--:B------:R-:W-:Y:S02]  /*12e0*/  VIADDMNMX R0, R3.reuse, -R14.reuse, 0xb9600000, !PT ;  /* 0xb960000003007446 */ /* 0x0c0fe4000780090e */
[----:B------:R-:W-:Y:S01]  /*12f0*/  ISETP.GE.U32.AND P0, PT, R3, R14, PT ;  /* 0x0000000e0300720c */ /* 0x000fe20003f06070 */
[----:B------:R-:W-:Y:S01]  /*1300*/  IMAD.MOV.U32 R14, RZ, RZ, RZ ;  /* 0x000000ffff0e7224 */ /* 0x000fe200078e00ff */
[----:B------:R-:W-:Y:S02]  /*1310*/  VIMNMX R0, PT, PT, R0, 0x46a00000, PT ;  /* 0x46a0000000007848 */ /* 0x000fe40003fe0100 */
[----:B------:R-:W-:-:S05]  /*1320*/  SEL R5, R5, 0x63400000, !P0 ;  /* 0x6340000005057807 */ /* 0x000fca0004000000 */
[----:B------:R-:W-:-:S04]  /*1330*/  IMAD.IADD R0, R0, 0x1, -R5 ;  /* 0x0000000100007824 */ /* 0x000fc800078e0a05 */
[----:B------:R-:W-:-:S06]  /*1340*/  VIADD R15, R0, 0x7fe00000 ;  /* 0x7fe00000000f7836 */ /* 0x000fcc0000000000 */
[----:B------:R-:W-:-:S10]  /*1350*/  DMUL R26, R24, R14 ;  /* 0x0000000e181a7228 */ /* 0x000fd40000000000 */
[----:B------:R-:W-:-:S13]  /*1360*/  FSETP.GTU.AND P0, PT, |R27|, 1.469367938527859385e-39, PT ;  /* 0x001000001b00780b */ /* 0x000fda0003f0c200 */
[----:B------:R-:W-:Y:S05]  /*1370*/  @P0 BRA `(.L_x_16) ;  /* 0x0000000000940947 */ /* 0x000fea0003800000 */
[----:B------:R-:W-:Y:S01]  /*1380*/  DFMA R22, R24, -R20, R22 ;  /* 0x800000141816722b */ /* 0x000fe20000000016 */
[----:B------:R-:W-:-:S09]  /*1390*/  MOV R20, RZ ;  /* 0x000000ff00147202 */ /* 0x000fd20000000f00 */
[C---:B------:R-:W-:Y:S02]  /*13a0*/  FSETP.NEU.AND P0, PT, R23.reuse, RZ, PT ;  /* 0x000000ff1700720b */ /* 0x040fe40003f0d000 */
[----:B------:R-:W-:-:S04]  /*13b0*/  LOP3.LUT R3, R23, 0x80000000, R7, 0x48, !PT ;  /* 0x8000000017037812 */ /* 0x000fc800078e4807 */
[----:B------:R-:W-:-:S07]  /*13c0*/  LOP3.LUT R21, R3, R15, RZ, 0xfc, !PT ;  /* 0x0000000f03157212 */ /* 0x000fce00078efcff */
[----:B------:R-:W-:Y:S05]  /*13d0*/  @!P0 BRA `(.L_x_16) ;  /* 0x00000000007c8947 */ /* 0x000fea0003800000 */
[----:B------:R-:W-:Y:S01]  /*13e0*/  IMAD.MOV R15, RZ, RZ, -R0 ;  /* 0x000000ffff0f7224 */ /* 0x000fe200078e0a00 */
[----:B------:R-:W-:Y:S01]  /*13f0*/  DMUL.RP R20, R24, R20 ;  /* 0x0000001418147228 */ /* 0x000fe20000008000 */
[----:B------:R-:W-:Y:S01]  /*1400*/  IMAD.MOV.U32 R14, RZ, RZ, RZ ;  /* 0x000000ffff0e7224 */ /* 0x000fe200078e00ff */
[----:B------:R-:W-:-:S05]  /*1410*/  IADD3 R5, PT, PT, -R0, -0x43300000, RZ ;  /* 0xbcd0000000057810 */ /* 0x000fca0007ffe1ff */
[----:B------:R-:W-:-:S03]  /*1420*/  DFMA R14, R26, -R14, R24 ;  /* 0x8000000e1a0e722b */ /* 0x000fc60000000018 */
[----:B------:R-:W-:-:S07]  /*1430*/  LOP3.LUT R3, R21, R3, RZ, 0x3c, !PT ;  /* 0x0000000315037212 */ /* 0x000fce00078e3cff */
[----:B------:R-:W-:-:S04]  /*1440*/  FSETP.NEU.AND P0, PT, |R15|, R5, PT ;  /* 0x000000050f00720b */ /* 0x000fc80003f0d200 */
[----:B------:R-:W-:Y:S02]  /*1450*/  FSEL R26, R20, R26, !P0 ;  /* 0x0000001a141a7208 */ /* 0x000fe40004000000 */
[----:B------:R-:W-:Y:S01]  /*1460*/  FSEL R27, R3, R27, !P0 ;  /* 0x0000001b031b7208 */ /* 0x000fe20004000000 */
[----:B------:R-:W-:Y:S06]  /*1470*/  BRA `(.L_x_16) ;  /* 0x0000000000547947 */ /* 0x000fec0003800000 */
.L_x_15:
[----:B------:R-:W-:-:S14]  /*1480*/  DSETP.NAN.AND P0, PT, R14, R14, PT ;  /* 0x0000000e0e00722a */ /* 0x000fdc0003f08000 */
[----:B------:R-:W-:Y:S05]  /*1490*/  @P0 BRA `(.L_x_17) ;  /* 0x0000000000440947 */ /* 0x000fea0003800000 */
[----:B------:R-:W-:-:S14]  /*14a0*/  DSETP.NAN.AND P0, PT, R6, R6, PT ;  /* 0x000000060600722a */ /* 0x000fdc0003f08000 */
[----:B------:R-:W-:Y:S05]  /*14b0*/  @P0 BRA `(.L_x_18) ;  /* 0x0000000000300947 */ /* 0x000fea0003800000 */
[----:B------:R-:W-:Y:S01]  /*14c0*/  ISETP.NE.AND P0, PT, R19, R0, PT ;  /* 0x000000001300720c */ /* 0x000fe20003f05270 */
[----:B------:R-:W-:Y:S02]  /*14d0*/  IMAD.MOV.U32 R26, RZ, RZ, 0x0 ;  /* 0x00000000ff1a7424 */ /* 0x000fe400078e00ff */
[----:B------:R-:W-:-:S10]  /*14e0*/  IMAD.MOV.U32 R27, RZ, RZ, -0x80000 ;  /* 0xfff80000ff1b7424 */ /* 0x000fd400078e00ff */
[----:B------:R-:W-:Y:S05]  /*14f0*/  @!P0 BRA `(.L_x_16) ;  /* 0x0000000000348947 */ /* 0x000fea0003800000 */
[----:B------:R-:W-:Y:S02]  /*1500*/  ISETP.NE.AND P0, PT, R19, 0x7ff00000, PT ;  /* 0x7ff000001300780c */ /* 0x000fe40003f05270 */
[----:B------:R-:W-:Y:S02]  /*1510*/  LOP3.LUT R27, R15, 0x80000000, R7, 0x48, !PT ;  /* 0x800000000f1b7812 */ /* 0x000fe400078e4807 */
[----:B------:R-:W-:-:S13]  /*1520*/  ISETP.EQ.OR P0, PT, R0, RZ, !P0 ;  /* 0x000000ff0000720c */ /* 0x000fda0004702670 */
[----:B------:R-:W-:Y:S01]  /*1530*/  @P0 LOP3.LUT R0, R27, 0x7ff00000, RZ, 0xfc, !PT ;  /* 0x7ff000001b000812 */ /* 0x000fe200078efcff */
[----:B------:R-:W-:Y:S02]  /*1540*/  @!P0 IMAD.MOV.U32 R26, RZ, RZ, RZ ;  /* 0x000000ffff1a8224 */ /* 0x000fe400078e00ff */
[----:B------:R-:W-:Y:S02]  /*1550*/  @P0 IMAD.MOV.U32 R26, RZ, RZ, RZ ;  /* 0x000000ffff1a0224 */ /* 0x000fe400078e00ff */
[----:B------:R-:W-:Y:S01]  /*1560*/  @P0 IMAD.MOV.U32 R27, RZ, RZ, R0 ;  /* 0x000000ffff1b0224 */ /* 0x000fe200078e0000 */
[----:B------:R-:W-:Y:S06]  /*1570*/  BRA `(.L_x_16) ;  /* 0x0000000000147947 */ /* 0x000fec0003800000 */
.L_x_18:
[----:B------:R-:W-:Y:S01]  /*1580*/  LOP3.LUT R27, R7, 0x80000, RZ, 0xfc, !PT ;  /* 0x00080000071b7812 */ /* 0x000fe200078efcff */
[----:B------:R-:W-:Y:S01]  /*1590*/  IMAD.MOV.U32 R26, RZ, RZ, R6 ;  /* 0x000000ffff1a7224 */ /* 0x000fe200078e0006 */
[----:B------:R-:W-:Y:S06]  /*15a0*/  BRA `(.L_x_16) ;  /* 0x0000000000087947 */ /* 0x000fec0003800000 */
.L_x_17:
[----:B------:R-:W-:Y:S01]  /*15b0*/  LOP3.LUT R27, R15, 0x80000, RZ, 0xfc, !PT ;  /* 0x000800000f1b7812 */ /* 0x000fe200078efcff */
[----:B------:R-:W-:-:S07]  /*15c0*/  IMAD.MOV.U32 R26, RZ, RZ, R14 ;  /* 0x000000ffff1a7224 */ /* 0x000fce00078e000e */
.L_x_16:
[----:B------:R-:W-:Y:S05]  /*15d0*/  BSYNC.RECONVERGENT B1 ;  /* 0x0000000000017941 */ /* 0x000fea0003800200 */
.L_x_14:
[----:B------:R-:W-:Y:S02]  /*15e0*/  IMAD.MOV.U32 R5, RZ, RZ, 0x0 ;  /* 0x00000000ff057424 */ /* 0x000fe400078e00ff */
[----:B------:R-:W-:Y:S02]  /*15f0*/  IMAD.MOV.U32 R20, RZ, RZ, R26 ;  /* 0x000000ffff147224 */ /* 0x000fe400078e001a */
[----:B------:R-:W-:Y:S01]  /*1600*/  IMAD.MOV.U32 R21, RZ, RZ, R27 ;  /* 0x000000ffff157224 */ /* 0x000fe200078e001b */
[----:B------:R-:W-:Y:S06]  /*1610*/  RET.REL.NODEC R4 `(_Z5step3PdS_S_S_S_) ;  /* 0xffffffe804787950 */ /* 0x000fec0003c3ffff */
.L_x_19:
[----:B------:R-:W-:-:S00]  /*1620*/  BRA `(.L_x_19) ;  /* 0xfffffffc00fc7947 */ /* 0x000fc0000383ffff */
[----:B------:R-:W-:-:S00]  /*1630*/  NOP ;  /* 0x0000000000007918 */ /* 0x000fc00000000000 */
        /* <DEDUP_REMOVED lines=12> */
.L_x_55:


//--------------------- .text._Z5step2PdS_S_      --------------------------
	.section	.text._Z5step2PdS_S_,"ax",@progbits
	.align	128
        .global         _Z5step2PdS_S_
        .type           _Z5step2PdS_S_,@function
        .size           _Z5step2PdS_S_,(.L_x_56 - _Z5step2PdS_S_)
        .other          _Z5step2PdS_S_,@"STO_CUDA_ENTRY STV_DEFAULT"
_Z5step2PdS_S_:
.text._Z5step2PdS_S_:
        /* <DEDUP_REMOVED lines=16> */
[----:B------:R-:W-:Y:S02]  /*0100*/  HFMA2 R8, -RZ, RZ, 0, 4.947185516357421875e-06 ;  /* 0x00000053ff087431 */ /* 0x000fe400000001ff */
        /* <DEDUP_REMOVED lines=13> */
.L_x_21:
[----:B------:R-:W-:Y:S05]  /*01e0*/  BSYNC.RECONVERGENT B6 ;  /* 0x0000000000067941 */ /* 0x000fea0003800200 */
.L_x_20:
        /* <DEDUP_REMOVED lines=19> */
.L_x_23:
[----:B------:R-:W-:Y:S05]  /*0320*/  BSYNC.RECONVERGENT B6 ;  /* 0x0000000000067941 */ /* 0x000fea0003800200 */
.L_x_22:
[----:B------:R-:W0:Y:S01]  /*0330*/  LDC.64 R2, c[0x0][0x380] ;  /* 0x0000e000ff027b82 */ /* 0x000e220000000a00 */
[----:B------:R-:W-:Y:S01]  /*0340*/  ISETP.NE.AND P1, PT, R16, 0x64, PT ;  /* 0x000000641000780c */ /* 0x000fe20003f25270 */
[----:B------:R-:W-:Y:S01]  /*0350*/  BSSY.RECONVERGENT B0, `(.L_x_24) ;  /* 0x0000008000007945 */ /* 0x000fe20003800200 */
[----:B------:R-:W-:-:S04]  /*0360*/  IADD3 R18, PT, PT, R18, 0x64, RZ ;  /* 0x0000006412127810 */ /* 0x000fc80007ffe0ff */
[----:B------:R-:W-:Y:S01]  /*0370*/  ISETP.GE.U32.AND P0, PT, R18, 0xc9, PT ;  /* 0x000000c91200780c */ /* 0x000fe20003f06070 */
[----:B------:R-:W-:-:S06]  /*0380*/  IMAD.MOV.U32 R18, RZ, RZ, 0x63 ;  /* 0x00000063ff127424 */ /* 0x000fcc00078e00ff */
[----:B------:R-:W-:Y:S06]  /*0390*/  @!P1 BRA `(.L_x_25) ;  /* 0x00000000000c9947 */ /* 0x000fec0003800000 */
[----:B------:R-:W-:-:S13]  /*03a0*/  ISETP.NE.AND P1, PT, R16, RZ, PT ;  /* 0x000000ff1000720c */ /* 0x000fda0003f25270 */
[----:B------:R-:W-:Y:S02]  /*03b0*/  @!P1 IMAD.MOV.U32 R18, RZ, RZ, 0x1 ;  /* 0x00000001ff129424 */ /* 0x000fe400078e00ff */
[----:B------:R-:W-:-:S07]  /*03c0*/  @P1 IMAD.MOV.U32 R18, RZ, RZ, R16 ;  /* 0x000000ffff121224 */ /* 0x000fce00078e0010 */
.L_x_25:
[----:B------:R-:W-:Y:S05]  /*03d0*/  BSYNC.RECONVERGENT B0 ;  /* 0x0000000000007941 */ /* 0x000fea0003800200 */
.L_x_24:
[----:B------:R-:W1:Y:S01]  /*03e0*/  LDCU.64 UR4, c[0x0][0x358] ;  /* 0x00006b00ff0477ac */ /* 0x000e620008000a00 */
[C---:B------:R-:W-:Y:S01]  /*03f0*/  SEL R19, R17.reuse, 0x1, P0 ;  /* 0x0000000111137807 */ /* 0x040fe20000000000 */
[----:B0-----:R-:W-:-:S03]  /*0400*/  IMAD.WIDE R2, R17, 0x328, R2 ;  /* 0x0000032811027825 */ /* 0x001fc600078e0202 */
[----:B------:R-:W-:Y:S01]  /*0410*/  ISETP.NE.AND P0, PT, R19, 0x64, PT ;  /* 0x000000641300780c */ /* 0x000fe20003f05270 */
[----:B------:R-:W-:-:S12]  /*0420*/  IMAD.WIDE R16, R16, 0x8, R2 ;  /* 0x0000000810107825 */ /* 0x000fd800078e0202 */
[----:B-1----:R0:W-:Y:S01]  /*0430*/  @!P0 STG.E.64 desc[UR4][R16.64], RZ ;  /* 0x000000ff10008986 */ /* 0x0021e2000c101b04 */
[----:B------:R-:W-:Y:S05]  /*0440*/  @!P0 EXIT ;  /* 0x000000000000894d */ /* 0x000fea0003800000 */
[----:B------:R-:W-:Y:S01]  /*0450*/  VIADD R0, R19, 0xffffffff ;  /* 0xffffffff13007836 */ /* 0x000fe20000000000 */
[----:B------:R-:W-:Y:S04]  /*0460*/  BSSY.RECONVERGENT B6, `(.L_x_26) ;  /* 0x0000013000067945 */ /* 0x000fe80003800200 */
[----:B------:R-:W-:-:S13]  /*0470*/  ISETP.GE.U32.AND P0, PT, R0, 0x63, PT ;  /* 0x000000630000780c */ /* 0x000fda0003f06070 */
[----:B------:R-:W-:Y:S05]  /*0480*/  @!P0 BRA `(.L_x_27) ;  /* 0x0000000000408947 */ /* 0x000fea0003800000 */
[----:B------:R-:W-:Y:S01]  /*0490*/  MOV R2, 0x0 ;  /* 0x0000000000027802 */ /* 0x000fe20000000f00 */
[----:B------:R-:W1:Y:S01]  /*04a0*/  LDCU.64 UR4, c[0x4][0x20] ;  /* 0x01000400ff0477ac */ /* 0x000e620008000a00 */
[----:B------:R-:W-:Y:S02]  /*04b0*/  HFMA2 R12, -RZ, RZ, 0, 5.9604644775390625e-08 ;  /* 0x00000001ff0c7431 */ /* 0x000fe400000001ff */
[----:B------:R-:W-:Y:S01]  /*04c0*/  IMAD.MOV.U32 R8, RZ, RZ, 0x5e ;  /* 0x0000005eff087424 */ /* 0x000fe200078e00ff */
[----:B------:R-:W2:Y:S01]  /*04d0*/  LDCU.64 UR6, c[0x4][0x28] ;  /* 0x01000500ff0677ac */ /* 0x000ea20008000a00 */
[----:B------:R-:W3:Y:S01]  /*04e0*/  LDC.64 R2, c[0x4][R2] ;  /* 0x0100000002027b82 */ /* 0x000ee20000000a00 */
[----:B------:R-:W-:Y:S01]  /*04f0*/  IMAD.MOV.U32 R13, RZ, RZ, RZ ;  /* 0x000000ffff0d7224 */ /* 0x000fe200078e00ff */
[----:B------:R-:W4:Y:S01]  /*0500*/  LDCU.64 UR8, c[0x4][0x10] ;  /* 0x01000200ff0877ac */ /* 0x000f220008000a00 */
[----:B-1----:R-:W-:Y:S01]  /*0510*/  IMAD.U32 R4, RZ, RZ, UR4 ;  /* 0x00000004ff047e24 */ /* 0x002fe2000f8e00ff */
[----:B------:R-:W-:Y:S01]  /*0520*/  MOV R5, UR5 ;  /* 0x0000000500057c02 */ /* 0x000fe20008000f00 */
[----:B--2---:R-:W-:-:S02]  /*0530*/  IMAD.U32 R6, RZ, RZ, UR6 ;  /* 0x00000006ff067e24 */ /* 0x004fc4000f8e00ff */
[----:B------:R-:W-:Y:S02]  /*0540*/  IMAD.U32 R7, RZ, RZ, UR7 ;  /* 0x00000007ff077e24 */ /* 0x000fe4000f8e00ff */
[----:B----4-:R-:W-:Y:S02]  /*0550*/  IMAD.U32 R10, RZ, RZ, UR8 ;  /* 0x00000008ff0a7e24 */ /* 0x010fe4000f8e00ff */
[----:B------:R-:W-:-:S07]  /*0560*/  IMAD.U32 R11, RZ, RZ, UR9 ;  /* 0x00000009ff0b7e24 */ /* 0x000fce000f8e00ff */
[----:B------:R-:W-:-:S07]  /*0570*/  LEPC R20, `(.L_x_27) ;  /* 0x000000001014794e */ /* 0x000fce0000000000 */
[----:B0--3--:R-:W-:Y:S05]  /*0580*/  CALL.ABS.NOINC R2 ;  /* 0x0000000002007343 */ /* 0x009fea0003c00000 */
.L_x_27:
[----:B------:R-:W-:Y:S05]  /*0590*/  BSYNC.RECONVERGENT B6 ;  /* 0x0000000000067941 */ /* 0x000fea0003800200 */
.L_x_26:
[----:B------:R-:W-:Y:S01]  /*05a0*/  VIADD R0, R18, 0xffffffff ;  /* 0xffffffff12007836 */ /* 0x000fe20000000000 */
[----:B------:R-:W-:Y:S04]  /*05b0*/  BSSY.RECONVERGENT B6, `(.L_x_28) ;  /* 0x0000013000067945 */ /* 0x000fe80003800200 */
[----:B------:R-:W-:-:S13]  /*05c0*/  ISETP.GE.U32.AND P0, PT, R0, 0x63, PT ;  /* 0x000000630000780c */ /* 0x000fda0003f06070 */
[----:B------:R-:W-:Y:S05]  /*05d0*/  @!P0 BRA `(.L_x_29) ;  /* 0x0000000000408947 */ /* 0x000fea0003800000 */
[----:B------:R-:W-:Y:S01]  /*05e0*/  MOV R2, 0x0 ;  /* 0x0000000000027802 */ /* 0x000fe20000000f00 */
[----:B------:R-:W1:Y:S01]  /*05f0*/  LDCU.64 UR4, c[0x4][0x30] ;  /* 0x01000600ff0477ac */ /* 0x000e620008000a00 */
[----:B------:R-:W-:Y:S02]  /*0600*/  IMAD.MOV.U32 R8, RZ, RZ, 0x5f ;  /* 0x0000005fff087424 */ /* 0x000fe400078e00ff */
[----:B------:R-:W-:Y:S01]  /*0610*/  IMAD.MOV.U32 R12, RZ, RZ, 0x1 ;  /* 0x00000001ff0c7424 */ /* 0x000fe200078e00ff */
[----:B------:R-:W2:Y:S01]  /*0620*/  LDCU.64 UR6, c[0x4][0x28] ;  /* 0x01000500ff0677ac */ /* 0x000ea20008000a00 */
[----:B------:R-:W3:Y:S01]  /*0630*/  LDC.64 R2, c[0x4][R2] ;  /* 0x0100000002027b82 */ /* 0x000ee20000000a00 */
[----:B------:R-:W-:Y:S01]  /*0640*/  IMAD.MOV.U32 R13, RZ, RZ, RZ ;  /* 0x000000ffff0d7224 */ /* 0x000fe200078e00ff */
[----:B------:R-:W4:Y:S01]  /*0650*/  LDCU.64 UR8, c[0x4][0x10] ;  /* 0x01000200ff0877ac */ /* 0x000f220008000a00 */
[----:B-1----:R-:W-:Y:S02]  /*0660*/  IMAD.U32 R4, RZ, RZ, UR4 ;  /* 0x00000004ff047e24 */ /* 0x002fe4000f8e00ff */
[----:B------:R-:W-:-:S02]  /*0670*/  IMAD.U32 R5, RZ, RZ, UR5 ;  /* 0x00000005ff057e24 */ /* 0x000fc4000f8e00ff */
[----:B--2---:R-:W-:Y:S01]  /*0680*/  IMAD.U32 R6, RZ, RZ, UR6 ;  /* 0x00000006ff067e24 */ /* 0x004fe2000f8e00ff */
[----:B------:R-:W-:Y:S01]  /*0690*/  MOV R7, UR7 ;  /* 0x0000000700077c02 */ /* 0x000fe20008000f00 */
[----:B----4-:R-:W-:Y:S02]  /*06a0*/  IMAD.U32 R10, RZ, RZ, UR8 ;  /* 0x00000008ff0a7e24 */ /* 0x010fe4000f8e00ff */
[----:B------:R-:W-:-:S07]  /*06b0*/  IMAD.U32 R11, RZ, RZ, UR9 ;  /* 0x00000009ff0b7e24 */ /* 0x000fce000f8e00ff */
[----:B------:R-:W-:-:S07]  /*06c0*/  LEPC R20, `(.L_x_29) ;  /* 0x000000001014794e */ /* 0x000fce0000000000 */
[----:B0--3--:R-:W-:Y:S05]  /*06d0*/  CALL.ABS.NOINC R2 ;  /* 0x0000000002007343 */ /* 0x009fea0003c00000 */
.L_x_29:
[----:B------:R-:W-:Y:S05]  /*06e0*/  BSYNC.RECONVERGENT B6 ;  /* 0x0000000000067941 */ /* 0x000fea0003800200 */
.L_x_28:
[----:B------:R-:W1:Y:S08]  /*06f0*/  LDC.64 R14, c[0x0][0x358] ;  /* 0x0000d600ff0e7b82 */ /* 0x000e700000000a00 */
[----:B------:R-:W2:Y:S08]  /*0700*/  LDC.64 R2, c[0x0][0x388] ;  /* 0x0000e200ff027b82 */ /* 0x000eb00000000a00 */
[----:B------:R-:W3:Y:S01]  /*0710*/  LDC.64 R10, c[0x0][0x390] ;  /* 0x0000e400ff0a7b82 */ /* 0x000ee20000000a00 */
[----:B-1----:R-:W-:-:S02]  /*0720*/  R2UR UR8, R14 ;  /* 0x000000000e0872ca */ /* 0x002fc400000e0000 */
[C---:B------:R-:W-:Y:S02]  /*0730*/  R2UR UR9, R15.reuse ;  /* 0x000000000f0972ca */ /* 0x040fe400000e0000 */
[C---:B------:R-:W-:Y:S02]  /*0740*/  R2UR UR10, R14.reuse ;  /* 0x000000000e0a72ca */ /* 0x040fe400000e0000 */
[----:B------:R-:W-:Y:S01]  /*0750*/  R2UR UR11, R15 ;  /* 0x000000000f0b72ca */ /* 0x000fe200000e0000 */
[----:B--2---:R-:W-:Y:S01]  /*0760*/  IMAD.WIDE R2, R19, 0x328, R2 ;  /* 0x0000032813027825 */ /* 0x004fe200078e0202 */
[C---:B------:R-:W-:Y:S02]  /*0770*/  R2UR UR4, R14.reuse ;  /* 0x000000000e0472ca */ /* 0x040fe400000e0000 */
[C---:B------:R-:W-:Y:S02]  /*0780*/  R2UR UR5, R15.reuse ;  /* 0x000000000f0572ca */ /* 0x040fe400000e0000 */
[----:B------:R-:W-:Y:S01]  /*0790*/  R2UR UR6, R14 ;  /* 0x000000000e0672ca */ /* 0x000fe200000e0000 */
[----:B------:R-:W-:Y:S01]  /*07a0*/  IMAD.WIDE R20, R18, 0x8, R2 ;  /* 0x0000000812147825 */ /* 0x000fe200078e0202 */
[----:B------:R-:W-:-:S04]  /*07b0*/  R2UR UR7, R15 ;  /* 0x000000000f0772ca */ /* 0x000fc800000e0000 */
[----:B------:R-:W2:Y:S04]  /*07c0*/  LDG.E.64 R8, desc[UR8][R20.64+0x328] ;  /* 0x0003280814087981 */ /* 0x000ea8000c1e1b00 */
[----:B------:R-:W2:Y:S04]  /*07d0*/  LDG.E.64 R4, desc[UR10][R20.64+-0x328] ;  /* 0xfffcd80a14047981 */ /* 0x000ea8000c1e1b00 */
[----:B------:R-:W4:Y:S04]  /*07e0*/  LDG.E.64 R2, desc[UR4][R20.64+0x8] ;  /* 0x0000080414027981 */ /* 0x000f28000c1e1b00 */
[----:B------:R-:W4:Y:S01]  /*07f0*/  LDG.E.64 R6, desc[UR6][R20.64+-0x8] ;  /* 0xfffff80614067981 */ /* 0x000f22000c1e1b00 */
[----:B---3--:R-:W-:-:S04]  /*0800*/  IMAD.WIDE R10, R19, 0x328, R10 ;  /* 0x00000328130a7825 */ /* 0x008fc800078e020a */
[----:B------:R-:W-:-:S06]  /*0810*/  IMAD.WIDE R12, R18, 0x8, R10 ;  /* 0x00000008120c7825 */ /* 0x000fcc00078e020a */
[----:B------:R-:W3:Y:S01]  /*0820*/  LDG.E.64 R12, desc[UR4][R12.64] ;  /* 0x000000040c0c7981 */ /* 0x000ee2000c1e1b00 */
[----:B------:R-:W1:Y:S01]  /*0830*/  MUFU.RCP64H R19, 0.0015999991446733474731 ;  /* 0x3f5a36e200137908 */ /* 0x000e620000001800 */
[----:B------:R-:W-:Y:S02]  /*0840*/  HFMA2 R10, -RZ, RZ, -3640, 3.587890625 ;  /* 0xeb1c432dff0a7431 */ /* 0x000fe400000001ff */
[----:B------:R-:W-:Y:S01]  /*0850*/  IMAD.MOV.U32 R11, RZ, RZ, 0x3f5a36e2 ;  /* 0x3f5a36e2ff0b7424 */ /* 0x000fe200078e00ff */
[----:B------:R-:W-:Y:S01]  /*0860*/  UMOV UR4, 0xeb1c432d ;  /* 0xeb1c432d00047882 */ /* 0x000fe20000000000 */
[----:B------:R-:W-:Y:S01]  /*0870*/  IMAD.MOV.U32 R18, RZ, RZ, 0x1 ;  /* 0x00000001ff127424 */ /* 0x000fe200078e00ff */
[----:B------:R-:W-:Y:S01]  /*0880*/  UMOV UR5, 0x3f3a36e2 ;  /* 0x3f3a36e200057882 */ /* 0x000fe20000000000 */
[----:B------:R-:W-:Y:S04]  /*0890*/  BSSY.RECONVERGENT B0, `(.L_x_30) ;  /* 0x0000018000007945 */ /* 0x000fe80003800200 */
[----:B-1----:R-:W-:-:S08]  /*08a0*/  DFMA R22, R18, -R10, 1 ;  /* 0x3ff000001216742b */ /* 0x002fd0000000080a */
[----:B------:R-:W-:-:S08]  /*08b0*/  DFMA R22, R22, R22, R22 ;  /* 0x000000161616722b */ /* 0x000fd00000000016 */
[----:B------:R-:W-:Y:S02]  /*08c0*/  DFMA R22, R18, R22, R18 ;  /* 0x000000161216722b */ /* 0x000fe40000000012 */
[----:B--2---:R-:W-:Y:S02]  /*08d0*/  DADD R4, R8, R4 ;  /* 0x0000000008047229 */ /* 0x004fe40000000004 */
[----:B----4-:R-:W-:-:S06]  /*08e0*/  DADD R2, R2, R6 ;  /* 0x0000000002027229 */ /* 0x010fcc0000000006 */
[----:B------:R-:W-:Y:S02]  /*08f0*/  DMUL R4, R4, UR4 ;  /* 0x0000000404047c28 */ /* 0x000fe40008000000 */
[----:B------:R-:W-:-:S06]  /*0900*/  DFMA R6, R22, -R10, 1 ;  /* 0x3ff000001606742b */ /* 0x000fcc000000080a */
[----:B------:R-:W-:Y:S01]  /*0910*/  DFMA R2, R2, UR4, R4 ;  /* 0x0000000402027c2b */ /* 0x000fe20008000004 */
[----:B------:R-:W-:Y:S01]  /*0920*/  UMOV UR4, 0xe2308c3a ;  /* 0xe2308c3a00047882 */ /* 0x000fe20000000000 */
[----:B------:R-:W-:Y:S01]  /*0930*/  UMOV UR5, 0x3e85798e ;  /* 0x3e85798e00057882 */ /* 0x000fe20000000000 */
[----:B------:R-:W-:-:S05]  /*0940*/  DFMA R6, R22, R6, R22 ;  /* 0x000000061606722b */ /* 0x000fca0000000016 */
[----:B---3--:R-:W-:-:S08]  /*0950*/  DFMA R12, R12, -UR4, R2 ;  /* 0x800000040c0c7c2b */ /* 0x008fd00008000002 */
[----:B------:R-:W-:Y:S02]  /*0960*/  DMUL R2, R12, R6 ;  /* 0x000000060c027228 */ /* 0x000fe40000000000 */
[----:B------:R-:W-:-:S06]  /*0970*/  FSETP.GEU.AND P1, PT, |R13|, 6.5827683646048100446e-37, PT ;  /* 0x036000000d00780b */ /* 0x000fcc0003f2e200 */
[----:B------:R-:W-:-:S08]  /*0980*/  DFMA R10, R2, -R10, R12 ;  /* 0x8000000a020a722b */ /* 0x000fd0000000000c */
[----:B------:R-:W-:-:S10]  /*0990*/  DFMA R2, R6, R10, R2 ;  /* 0x0000000a0602722b */ /* 0x000fd40000000002 */
[----:B------:R-:W-:-:S05]  /*09a0*/  FFMA R0, RZ, 0.85239994525909423828, R3 ;  /* 0x3f5a36e2ff007823 */ /* 0x000fca0000000003 */
[----:B------:R-:W-:-:S13]  /*09b0*/  FSETP.GT.AND P0, PT, |R0|, 1.469367938527859385e-39, PT ;  /* 0x001000000000780b */ /* 0x000fda0003f04200 */
[----:B------:R-:W-:Y:S05]  /*09c0*/  @P0 BRA P1, `(.L_x_31) ;  /* 0x0000000000100947 */ /* 0x000fea0000800000 */
[----:B------:R-:W-:-:S07]  /*09d0*/  MOV R0, 0x9f0 ;  /* 0x000009f000007802 */ /* 0x000fce0000000f00 */
[----:B0-----:R-:W-:Y:S05]  /*09e0*/  CALL.REL.NOINC `($__internal_1_$__cuda_sm20_div_rn_f64_full) ;  /* 0x00000000001c7944 */ /* 0x001fea0003c00000 */
[----:B------:R-:W-:Y:S02]  /*09f0*/  IMAD.MOV.U32 R2, RZ, RZ, R8 ;  /* 0x000000ffff027224 */ /* 0x000fe400078e0008 */
[----:B------:R-:W-:-:S07]  /*0a00*/  IMAD.MOV.U32 R3, RZ, RZ, R9 ;  /* 0x000000ffff037224 */ /* 0x000fce00078e0009 */
.L_x_31:
[----:B------:R-:W-:Y:S05]  /*0a10*/  BSYNC.RECONVERGENT B0 ;  /* 0x0000000000007941 */ /* 0x000fea0003800200 */
.L_x_30:
[----:B------:R-:W-:Y:S02]  /*0a20*/  R2UR UR4, R14 ;  /* 0x000000000e0472ca */ /* 0x000fe400000e0000 */
[----:B------:R-:W-:-:S13]  /*0a30*/  R2UR UR5, R15 ;  /* 0x000000000f0572ca */ /* 0x000fda00000e0000 */
[----:B------:R-:W-:Y:S01]  /*0a40*/  STG.E.64 desc[UR4][R16.64], R2 ;  /* 0x0000000210007986 */ /* 0x000fe2000c101b04 */
[----:B------:R-:W-:Y:S05]  /*0a50*/  EXIT ;  /* 0x000000000000794d */ /* 0x000fea0003800000 */
        .weak           $__internal_1_$__cuda_sm20_div_rn_f64_full
        .type           $__internal_1_$__cuda_sm20_div_rn_f64_full,@function
        .size           $__internal_1_$__cuda_sm20_div_rn_f64_full,(.L_x_56 - $__internal_1_$__cuda_sm20_div_rn_f64_full)
$__internal_1_$__cuda_sm20_div_rn_f64_full:
[----:B------:R-:W-:Y:S01]  /*0a60*/  MOV R5, 0x3ffa36e2 ;  /* 0x3ffa36e200057802 */ /* 0x000fe20000000f00 */
[----:B------:R-:W-:Y:S01]  /*0a70*/  IMAD.MOV.U32 R4, RZ, RZ, -0x14e3bcd3 ;  /* 0xeb1c432dff047424 */ /* 0x000fe200078e00ff */
[----:B------:R-:W-:Y:S01]  /*0a80*/  BSSY.RECONVERGENT B1, `(.L_x_32) ;  /* 0x000004b000017945 */ /* 0x000fe20003800200 */
[----:B------:R-:W-:Y:S01]  /*0a90*/  IMAD.MOV.U32 R6, RZ, RZ, 0x1 ;  /* 0x00000001ff067424 */ /* 0x000fe200078e00ff */
[----:B------:R-:W0:Y:S01]  /*0aa0*/  MUFU.RCP64H R7, R5 ;  /* 0x0000000500077308 */ /* 0x000e220000001800 */
[----:B------:R-:W-:Y:S02]  /*0ab0*/  IMAD.MOV.U32 R3, RZ, RZ, R13 ;  /* 0x000000ffff037224 */ /* 0x000fe400078e000d */
[----:B------:R-:W-:Y:S02]  /*0ac0*/  IMAD.MOV.U32 R2, RZ, RZ, R12 ;  /* 0x000000ffff027224 */ /* 0x000fe400078e000c */
[----:B------:R-:W-:Y:S01]  /*0ad0*/  IMAD.MOV.U32 R21, RZ, RZ, 0x3f500000 ;  /* 0x3f500000ff157424 */ /* 0x000fe200078e00ff */
[----:B------:R-:W-:-:S03]  /*0ae0*/  FSETP.GEU.AND P1, PT, |R3|, 1.469367938527859385e-39, PT ;  /* 0x001000000300780b */ /* 0x000fc60003f2e200 */
[----:B------:R-:W-:Y:S01]  /*0af0*/  VIADD R23, R21, 0xffffffff ;  /* 0xffffffff15177836 */ /* 0x000fe20000000000 */
[----:B0-----:R-:W-:-:S08]  /*0b00*/  DFMA R8, R6, -R4, 1 ;  /* 0x3ff000000608742b */ /* 0x001fd00000000804 */
[----:B------:R-:W-:Y:S01]  /*0b10*/  DFMA R10, R8, R8, R8 ;  /* 0x00000008080a722b */ /* 0x000fe20000000008 */
[----:B------:R-:W-:Y:S01]  /*0b20*/  LOP3.LUT R8, R3, 0x7ff00000, RZ, 0xc0, !PT ;  /* 0x7ff0000003087812 */ /* 0x000fe200078ec0ff */
[----:B------:R-:W-:-:S03]  /*0b30*/  IMAD.MOV.U32 R9, RZ, RZ, 0x1ca00000 ;  /* 0x1ca00000ff097424 */ /* 0x000fc600078e00ff */
[----:B------:R-:W-:Y:S01]  /*0b40*/  ISETP.GE.U32.AND P0, PT, R8, 0x3f500000, PT ;  /* 0x3f5000000800780c */ /* 0x000fe20003f06070 */
[----:B------:R-:W-:Y:S02]  /*0b50*/  IMAD.MOV.U32 R20, RZ, RZ, R8 ;  /* 0x000000ffff147224 */ /* 0x000fe400078e0008 */
[----:B------:R-:W-:Y:S01]  /*0b60*/  DFMA R12, R6, R10, R6 ;  /* 0x0000000a060c722b */ /* 0x000fe20000000006 */
[----:B------:R-:W-:Y:S01]  /*0b70*/  SEL R9, R9, 0x63400000, !P0 ;  /* 0x6340000009097807 */ /* 0x000fe20004000000 */
[----:B------:R-:W-:-:S03]  /*0b80*/  IMAD.MOV.U32 R6, RZ, RZ, R2 ;  /* 0x000000ffff067224 */ /* 0x000fc600078e0002 */
[C-C-:B------:R-:W-:Y:S02]  /*0b90*/  @!P1 LOP3.LUT R10, R9.reuse, 0x80000000, R3.reuse, 0xf8, !PT ;  /* 0x80000000090a9812 */ /* 0x140fe400078ef803 */
[----:B------:R-:W-:Y:S01]  /*0ba0*/  LOP3.LUT R7, R9, 0x800fffff, R3, 0xf8, !PT ;  /* 0x800fffff09077812 */ /* 0x000fe200078ef803 */
[----:B------:R-:W-:Y:S01]  /*0bb0*/  DFMA R18, R12, -R4, 1 ;  /* 0x3ff000000c12742b */ /* 0x000fe20000000804 */
[----:B------:R-:W-:Y:S02]  /*0bc0*/  @!P1 LOP3.LUT R11, R10, 0x100000, RZ, 0xfc, !PT ;  /* 0x001000000a0b9812 */ /* 0x000fe400078efcff */
[----:B------:R-:W-:-:S06]  /*0bd0*/  @!P1 MOV R10, RZ ;  /* 0x000000ff000a9202 */ /* 0x000fcc0000000f00 */
[----:B------:R-:W-:Y:S02]  /*0be0*/  @!P1 DFMA R6, R6, 2, -R10 ;  /* 0x400000000606982b */ /* 0x000fe4000000080a */
[----:B------:R-:W-:-:S08]  /*0bf0*/  DFMA R10, R12, R18, R12 ;  /* 0x000000120c0a722b */ /* 0x000fd0000000000c */
[----:B------:R-:W-:Y:S01]  /*0c00*/  @!P1 LOP3.LUT R20, R7, 0x7ff00000, RZ, 0xc0, !PT ;  /* 0x7ff0000007149812 */ /* 0x000fe200078ec0ff */
[----:B------:R-:W-:-:S04]  /*0c10*/  DMUL R18, R10, R6 ;  /* 0x000000060a127228 */ /* 0x000fc80000000000 */
[----:B------:R-:W-:-:S04]  /*0c20*/  VIADD R22, R20, 0xffffffff ;  /* 0xffffffff14167836 */ /* 0x000fc80000000000 */
[----:B------:R-:W-:Y:S01]  /*0c30*/  DFMA R12, R18, -R4, R6 ;  /* 0x80000004120c722b */ /* 0x000fe20000000006 */
[----:B------:R-:W-:-:S04]  /*0c40*/  ISETP.GT.U32.AND P0, PT, R22, 0x7feffffe, PT ;  /* 0x7feffffe1600780c */ /* 0x000fc80003f04070 */
[----:B------:R-:W-:-:S03]  /*0c50*/  ISETP.GT.U32.OR P0, PT, R23, 0x7feffffe, P0 ;  /* 0x7feffffe1700780c */ /* 0x000fc60000704470 */
[----:B------:R-:W-:-:S10]  /*0c60*/  DFMA R10, R10, R12, R18 ;  /* 0x0000000c0a0a722b */ /* 0x000fd40000000012 */
[----:B------:R-:W-:Y:S05]  /*0c70*/  @P0 BRA `(.L_x_33) ;  /* 0x0000000000680947 */ /* 0x000fea0003800000 */
[----:B------:R-:W-:Y:S02]  /*0c80*/  IMAD.MOV.U32 R3, RZ, RZ, 0x3f500000 ;  /* 0x3f500000ff037424 */ /* 0x000fe400078e00ff */
[----:B------:R-:W-:-:S03]  /*0c90*/  IMAD.MOV.U32 R2, RZ, RZ, RZ ;  /* 0x000000ffff027224 */ /* 0x000fc600078e00ff */
[----:B------:R-:W-:-:S04]  /*0ca0*/  VIADDMNMX R8, R8, -R3, 0xb9600000, !PT ;  /* 0xb960000008087446 */ /* 0x000fc80007800903 */
[----:B------:R-:W-:-:S04]  /*0cb0*/  VIMNMX R8, PT, PT, R8, 0x46a00000, PT ;  /* 0x46a0000008087848 */ /* 0x000fc80003fe0100 */
[----:B------:R-:W-:-:S05]  /*0cc0*/  IADD3 R12, PT, PT, -R9, R8, RZ ;  /* 0x00000008090c7210 */ /* 0x000fca0007ffe1ff */
[----:B------:R-:W-:-:S06]  /*0cd0*/  VIADD R3, R12, 0x7fe00000 ;  /* 0x7fe000000c037836 */ /* 0x000fcc0000000000 */
[----:B------:R-:W-:-:S10]  /*0ce0*/  DMUL R8, R10, R2 ;  /* 0x000000020a087228 */ /* 0x000fd40000000000 */
[----:B------:R-:W-:-:S13]  /*0cf0*/  FSETP.GTU.AND P0, PT, |R9|, 1.469367938527859385e-39, PT ;  /* 0x001000000900780b */ /* 0x000fda0003f0c200 */
[----:B------:R-:W-:Y:S05]  /*0d00*/  @P0 BRA `(.L_x_34) ;  /* 0x0000000000880947 */ /* 0x000fea0003800000 */
[----:B------:R-:W-:-:S10]  /*0d10*/  DFMA R4, R10, -R4, R6 ;  /* 0x800000040a04722b */ /* 0x000fd40000000006 */
[C---:B------:R-:W-:Y:S02]  /*0d20*/  FSETP.NEU.AND P0, PT, R5.reuse, RZ, PT ;  /* 0x000000ff0500720b */ /* 0x040fe40003f0d000 */
[----:B------:R-:W-:-:S04]  /*0d30*/  LOP3.LUT R2, R5, 0x3f5a36e2, RZ, 0x3c, !PT ;  /* 0x3f5a36e205027812 */ /* 0x000fc800078e3cff */
[----:B------:R-:W-:Y:S01]  /*0d40*/  LOP3.LUT R7, R2, 0x80000000, RZ, 0xc0, !PT ;  /* 0x8000000002077812 */ /* 0x000fe200078ec0ff */
[----:B------:R-:W-:-:S03]  /*0d50*/  IMAD.MOV.U32 R2, RZ, RZ, RZ ;  /* 0x000000ffff027224 */ /* 0x000fc600078e00ff */
[----:B------:R-:W-:-:S03]  /*0d60*/  LOP3.LUT R3, R7, R3, RZ, 0xfc, !PT ;  /* 0x0000000307037212 */ /* 0x000fc600078efcff */
[----:B------:R-:W-:Y:S05]  /*0d70*/  @!P0 BRA `(.L_x_34) ;  /* 0x00000000006c8947 */ /* 0x000fea0003800000 */
[----:B------:R-:W-:Y:S01]  /*0d80*/  IMAD.MOV R5, RZ, RZ, -R12 ;  /* 0x000000ffff057224 */ /* 0x000fe200078e0a0c */
[----:B------:R-:W-:Y:S01]  /*0d90*/  MOV R4, RZ ;  /* 0x000000ff00047202 */ /* 0x000fe20000000f00 */
[----:B------:R-:W-:-:S05]  /*0da0*/  DMUL.RP R2, R10, R2 ;  /* 0x000000020a027228 */ /* 0x000fca0000008000 */
[----:B------:R-:W-:-:S05]  /*0db0*/  DFMA R4, R8, -R4, R10 ;  /* 0x800000040804722b */ /* 0x000fca000000000a */
[----:B------:R-:W-:Y:S02]  /*0dc0*/  LOP3.LUT R7, R3, R7, RZ, 0x3c, !PT ;  /* 0x0000000703077212 */ /* 0x000fe400078e3cff */
[----:B------:R-:W-:-:S04]  /*0dd0*/  IADD3 R4, PT, PT, -R12, -0x43300000, RZ ;  /* 0xbcd000000c047810 */ /* 0x000fc80007ffe1ff */
[----:B------:R-:W-:-:S04]  /*0de0*/  FSETP.NEU.AND P0, PT, |R5|, R4, PT ;  /* 0x000000040500720b */ /* 0x000fc80003f0d200 */
[----:B------:R-:W-:Y:S02]  /*0df0*/  FSEL R8, R2, R8, !P0 ;  /* 0x0000000802087208 */ /* 0x000fe40004000000 */
[----:B------:R-:W-:Y:S01]  /*0e00*/  FSEL R9, R7, R9, !P0 ;  /* 0x0000000907097208 */ /* 0x000fe20004000000 */
[----:B------:R-:W-:Y:S06]  /*0e10*/  BRA `(.L_x_34) ;  /* 0x0000000000447947 */ /* 0x000fec0003800000 */
.L_x_33:
[----:B------:R-:W-:-:S14]  /*0e20*/  DSETP.NAN.AND P0, PT, R2, R2, PT ;  /* 0x000000020200722a */ /* 0x000fdc0003f08000 */
[----:B------:R-:W-:Y:S05]  /*0e30*/  @P0 BRA `(.L_x_35) ;  /* 0x0000000000340947 */ /* 0x000fea0003800000 */
[----:B------:R-:W-:Y:S01]  /*0e40*/  ISETP.NE.AND P0, PT, R20, R21, PT ;  /* 0x000000151400720c */ /* 0x000fe20003f05270 */
[----:B------:R-:W-:Y:S02]  /*0e50*/  IMAD.MOV.U32 R8, RZ, RZ, 0x0 ;  /* 0x00000000ff087424 */ /* 0x000fe400078e00ff */
[----:B------:R-:W-:-:S10]  /*0e60*/  IMAD.MOV.U32 R9, RZ, RZ, -0x80000 ;  /* 0xfff80000ff097424 */ /* 0x000fd400078e00ff */
[----:B------:R-:W-:Y:S05]  /*0e70*/  @!P0 BRA `(.L_x_34) ;  /* 0x00000000002c8947 */ /* 0x000fea0003800000 */
[----:B------:R-:W-:Y:S02]  /*0e80*/  ISETP.NE.AND P0, PT, R20, 0x7ff00000, PT ;  /* 0x7ff000001400780c */ /* 0x000fe40003f05270 */
[----:B------:R-:W-:Y:S02]  /*0e90*/  LOP3.LUT R2, R3, 0x3f5a36e2, RZ, 0x3c, !PT ;  /* 0x3f5a36e203027812 */ /* 0x000fe400078e3cff */
[----:B------:R-:W-:Y:S02]  /*0ea0*/  ISETP.EQ.OR P0, PT, R21, RZ, !P0 ;  /* 0x000000ff1500720c */ /* 0x000fe40004702670 */
[----:B------:R-:W-:-:S11]  /*0eb0*/  LOP3.LUT R9, R2, 0x80000000, RZ, 0xc0, !PT ;  /* 0x8000000002097812 */ /* 0x000fd600078ec0ff */
[----:B------:R-:W-:Y:S01]  /*0ec0*/  @P0 LOP3.LUT R2, R9, 0x7ff00000, RZ, 0xfc, !PT ;  /* 0x7ff0000009020812 */ /* 0x000fe200078efcff */
[----:B------:R-:W-:Y:S02]  /*0ed0*/  @!P0 IMAD.MOV.U32 R8, RZ, RZ, RZ ;  /* 0x000000ffff088224 */ /* 0x000fe400078e00ff */
[----:B------:R-:W-:Y:S01]  /*0ee0*/  @P0 IMAD.MOV.U32 R8, RZ, RZ, RZ ;  /* 0x000000ffff080224 */ /* 0x000fe200078e00ff */
[----:B------:R-:W-:Y:S01]  /*0ef0*/  @P0 MOV R9, R2 ;  /* 0x0000000200090202 */ /* 0x000fe20000000f00 */
[----:B------:R-:W-:Y:S06]  /*0f00*/  BRA `(.L_x_34) ;  /* 0x0000000000087947 */ /* 0x000fec0003800000 */
.L_x_35:
[----:B------:R-:W-:Y:S01]  /*0f10*/  LOP3.LUT R9, R3, 0x80000, RZ, 0xfc, !PT ;  /* 0x0008000003097812 */ /* 0x000fe200078efcff */
[----:B------:R-:W-:-:S07]  /*0f20*/  IMAD.MOV.U32 R8, RZ, RZ, R2 ;  /* 0x000000ffff087224 */ /* 0x000fce00078e0002 */
.L_x_34:
[----:B------:R-:W-:Y:S05]  /*0f30*/  BSYNC.RECONVERGENT B1 ;  /* 0x0000000000017941 */ /* 0x000fea0003800200 */
.L_x_32:
[----:B------:R-:W-:Y:S02]  /*0f40*/  IMAD.MOV.U32 R2, RZ, RZ, R0 ;  /* 0x000000ffff027224 */ /* 0x000fe400078e0000 */
[----:B------:R-:W-:-:S04]  /*0f50*/  IMAD.MOV.U32 R3, RZ, RZ, 0x0 ;  /* 0x00000000ff037424 */ /* 0x000fc800078e00ff */
[----:B------:R-:W-:Y:S05]  /*0f60*/  RET.REL.NODEC R2 `(_Z5step2PdS_S_) ;  /* 0xfffffff002247950 */ /* 0x000fea0003c3ffff */
.L_x_36:
        /* <DEDUP_REMOVED lines=9> */
.L_x_56:


//--------------------- .text._Z5step1PdS_S_      --------------------------
	.section	.text._Z5step1PdS_S_,"ax",@progbits
	.align	128
        .global         _Z5step1PdS_S_
        .type           _Z5step1PdS_S_,@function
        .size           _Z5step1PdS_S_,(.L_x_57 - _Z5step1PdS_S_)
        .other          _Z5step1PdS_S_,@"STO_CUDA_ENTRY STV_DEFAULT"
_Z5step1PdS_S_:
.text._Z5step1PdS_S_:
[----:B------:R-:W0:Y:S01]  /*0000*/  LDC R1, c[0x0][0x37c] ;  /* 0x0000df00ff017b82 */ /* 0x000e220000000800 */
[----:B------:R-:W1:Y:S07]  /*0010*/  S2R R3, SR_TID.X ;  /* 0x0000000000037919 */ /* 0x000e6e0000002100 */
[----:B------:R-:W1:Y:S08]  /*0020*/  S2UR UR4, SR_CTAID.X ;  /* 0x00000000000479c3 */ /* 0x000e700000002500 */
[----:B------:R-:W1:Y:S02]  /*0030*/  LDC R2, c[0x0][0x360] ;  /* 0x0000d800ff027b82 */ /* 0x000e640000000800 */
[----:B-1----:R-:W-:-:S02]  /*0040*/  IMAD R3, R2, UR4, R3 ;  /* 0x0000000402037c24 */ /* 0x002fc4000f8e0203 */
[----:B------:R-:W-:-:S03]  /*0050*/  IMAD.MOV.U32 R2, RZ, RZ, RZ ;  /* 0x000000ffff027224 */ /* 0x000fc600078e00ff */
[C---:B------:R-:W-:Y:S01]  /*0060*/  ISETP.GT.AND P0, PT, R3.reuse, 0x2648, PT ;  /* 0x000026480300780c */ /* 0x040fe20003f04270 */
[----:B------:R-:W-:-:S05]  /*0070*/  IMAD.HI R19, R3, -0x5a814afd, R2 ;  /* 0xa57eb50303137827 */ /* 0x000fca00078e0202 */
[----:B------:R-:W-:-:S07]  /*0080*/  SHF.R.U32.HI R0, RZ, 0x1f, R19 ;  /* 0x0000001fff007819 */ /* 0x000fce0000011613 */
        /* <DEDUP_REMOVED lines=9> */
[----:B------:R1:W2:Y:S01]  /*0120*/  LDC.64 R2, c[0x4][R0] ;  /* 0x0100000000027b82 */ /* 0x0002a20000000a00 */
[----:B------:R-:W3:Y:S01]  /*0130*/  LDCU.64 UR6, c[0x4][0x28] ;  /* 0x01000500ff0677ac */ /* 0x000ee20008000a00 */
[----:B------:R-:W-:Y:S02]  /*0140*/  IMAD.MOV.U32 R12, RZ, RZ, 0x1 ;  /* 0x00000001ff0c7424 */ /* 0x000fe400078e00ff */
[----:B------:R-:W-:Y:S01]  /*0150*/  IMAD.MOV.U32 R13, RZ, RZ, RZ ;  /* 0x000000ffff0d7224 */ /* 0x000fe200078e00ff */
[----:B------:R-:W4:Y:S01]  /*0160*/  LDCU.64 UR8, c[0x4][0x8] ;  /* 0x01000100ff0877ac */ /* 0x000f220008000a00 */
[----:B0-----:R-:W-:-:S02]  /*0170*/  IMAD.U32 R4, RZ, RZ, UR4 ;  /* 0x00000004ff047e24 */ /* 0x001fc4000f8e00ff */
[----:B------:R-:W-:Y:S02]  /*0180*/  IMAD.U32 R5, RZ, RZ, UR5 ;  /* 0x00000005ff057e24 */ /* 0x000fe4000f8e00ff */
[----:B---3--:R-:W-:Y:S02]  /*0190*/  IMAD.U32 R6, RZ, RZ, UR6 ;  /* 0x00000006ff067e24 */ /* 0x008fe4000f8e00ff */
[----:B------:R-:W-:Y:S02]  /*01a0*/  IMAD.U32 R7, RZ, RZ, UR7 ;  /* 0x00000007ff077e24 */ /* 0x000fe4000f8e00ff */
[----:B----4-:R-:W-:Y:S02]  /*01b0*/  IMAD.U32 R10, RZ, RZ, UR8 ;  /* 0x00000008ff0a7e24 */ /* 0x010fe4000f8e00ff */
[----:B-1----:R-:W-:-:S07]  /*01c0*/  IMAD.U32 R11, RZ, RZ, UR9 ;  /* 0x00000009ff0b7e24 */ /* 0x002fce000f8e00ff */
[----:B------:R-:W-:-:S07]  /*01d0*/  LEPC R20, `(.L_x_38) ;  /* 0x000000001014794e */ /* 0x000fce0000000000 */
[----:B--2---:R-:W-:Y:S05]  /*01e0*/  CALL.ABS.NOINC R2 ;  /* 0x0000000002007343 */ /* 0x004fea0003c00000 */
.L_x_38:
[----:B------:R-:W-:Y:S05]  /*01f0*/  BSYNC.RECONVERGENT B6 ;  /* 0x0000000000067941 */ /* 0x000fea0003800200 */
.L_x_37:
[----:B------:R-:W0:Y:S01]  /*0200*/  LDC.64 R16, c[0x0][0x358] ;  /* 0x0000d600ff107b82 */ /* 0x000e220000000a00 */
[----:B------:R-:W-:Y:S01]  /*0210*/  ISETP.GT.AND P0, PT, R18, -0x1, PT ;  /* 0xffffffff1200780c */ /* 0x000fe20003f04270 */
[----:B------:R-:W-:-:S12]  /*0220*/  BSSY.RECONVERGENT B6, `(.L_x_39) ;  /* 0x0000012000067945 */ /* 0x000fd80003800200 */
[----:B------:R-:W-:Y:S05]  /*0230*/  @P0 BRA `(.L_x_40) ;  /* 0x0000000000400947 */ /* 0x000fea0003800000 */
[----:B------:R-:W-:Y:S01]  /*0240*/  MOV R0, 0x0 ;  /* 0x0000000000007802 */ /* 0x000fe20000000f00 */
[----:B------:R-:W1:Y:S01]  /*0250*/  LDCU.64 UR4, c[0x4][0x30] ;  /* 0x01000600ff0477ac */ /* 0x000e620008000a00 */
[----:B------:R-:W-:Y:S02]  /*0260*/  IMAD.MOV.U32 R8, RZ, RZ, 0x43 ;  /* 0x00000043ff087424 */ /* 0x000fe400078e00ff */
[----:B------:R2:W3:Y:S01]  /*0270*/  LDC.64 R2, c[0x4][R0] ;  /* 0x0100000000027b82 */ /* 0x0004e20000000a00 */
[----:B------:R-:W4:Y:S01]  /*0280*/  LDCU.64 UR6, c[0x4][0x28] ;  /* 0x01000500ff0677ac */ /* 0x000f220008000a00 */
[----:B------:R-:W-:Y:S02]  /*0290*/  IMAD.MOV.U32 R12, RZ, RZ, 0x1 ;  /* 0x00000001ff0c7424 */ /* 0x000fe400078e00ff */
[----:B------:R-:W-:Y:S01]  /*02a0*/  IMAD.MOV.U32 R13, RZ, RZ, RZ ;  /* 0x000000ffff0d7224 */ /* 0x000fe200078e00ff */
[----:B------:R-:W5:Y:S01]  /*02b0*/  LDCU.64 UR8, c[0x4][0x8] ;  /* 0x01000100ff0877ac */ /* 0x000f620008000a00 */
[----:B-1----:R-:W-:-:S02]  /*02c0*/  IMAD.U32 R4, RZ, RZ, UR4 ;  /* 0x00000004ff047e24 */ /* 0x002fc4000f8e00ff */
[----:B------:R-:W-:Y:S02]  /*02d0*/  IMAD.U32 R5, RZ, RZ, UR5 ;  /* 0x00000005ff057e24 */ /* 0x000fe4000f8e00ff */
[----:B----4-:R-:W-:Y:S02]  /*02e0*/  IMAD.U32 R6, RZ, RZ, UR6 ;  /* 0x00000006ff067e24 */ /* 0x010fe4000f8e00ff */
[----:B------:R-:W-:Y:S01]  /*02f0*/  IMAD.U32 R7, RZ, RZ, UR7 ;  /* 0x00000007ff077e24 */ /* 0x000fe2000f8e00ff */
[----:B-----5:R-:W-:Y:S01]  /*0300*/  MOV R10, UR8 ;  /* 0x00000008000a7c02 */ /* 0x020fe20008000f00 */
[----:B--2---:R-:W-:-:S07]  /*0310*/  IMAD.U32 R11, RZ, RZ, UR9 ;  /* 0x00000009ff0b7e24 */ /* 0x004fce000f8e00ff */
[----:B------:R-:W-:-:S07]  /*0320*/  LEPC R20, `(.L_x_40) ;  /* 0x000000001014794e */ /* 0x000fce0000000000 */
[----:B0--3--:R-:W-:Y:S05]  /*0330*/  CALL.ABS.NOINC R2 ;  /* 0x0000000002007343 */ /* 0x009fea0003c00000 */
.L_x_40:
[----:B------:R-:W-:Y:S05]  /*0340*/  BSYNC.RECONVERGENT B6 ;  /* 0x0000000000067941 */ /* 0x000fea0003800200 */
.L_x_39:
[----:B------:R-:W1:Y:S01]  /*0350*/  LDC.64 R20, c[0x0][0x388] ;  /* 0x0000e200ff147b82 */ /* 0x000e620000000a00 */
[C---:B0-----:R-:W-:Y:S02]  /*0360*/  R2UR UR4, R16.reuse ;  /* 0x00000000100472ca */ /* 0x041fe400000e0000 */
[C---:B------:R-:W-:Y:S02]  /*0370*/  R2UR UR5, R17.reuse ;  /* 0x00000000110572ca */ /* 0x040fe400000e0000 */
[----:B------:R-:W-:Y:S02]  /*0380*/  R2UR UR6, R16 ;  /* 0x00000000100672ca */ /* 0x000fe400000e0000 */
[----:B------:R-:W-:Y:S01]  /*0390*/  R2UR UR7, R17 ;  /* 0x00000000110772ca */ /* 0x000fe200000e0000 */
[----:B-1----:R-:W-:-:S04]  /*03a0*/  IMAD.WIDE R20, R19, 0x328, R20 ;  /* 0x0000032813147825 */ /* 0x002fc800078e0214 */
[----:B------:R-:W-:-:S05]  /*03b0*/  IMAD.WIDE R20, R18, 0x8, R20 ;  /* 0x0000000812147825 */ /* 0x000fca00078e0214 */
[----:B------:R-:W2:Y:S04]  /*03c0*/  LDG.E.64 R2, desc[UR4][R20.64+0x338] ;  /* 0x0003380414027981 */ /* 0x000ea8000c1e1b00 */
[----:B------:R-:W2:Y:S01]  /*03d0*/  LDG.E.64 R4, desc[UR6][R20.64+0x328] ;  /* 0x0003280614047981 */ /* 0x000ea2000c1e1b00 */
[----:B------:R-:W0:Y:S01]  /*03e0*/  MUFU.RCP64H R7, 0.039999991655349731445 ;  /* 0x3fa47ae100077908 */ /* 0x000e220000001800 */
[----:B------:R-:W-:Y:S01]  /*03f0*/  IMAD.MOV.U32 R10, RZ, RZ, 0x47ae147b ;  /* 0x47ae147bff0a7424 */ /* 0x000fe200078e00ff */
[----:B------:R-:W-:Y:S01]  /*0400*/  BSSY.RECONVERGENT B0, `(.L_x_41) ;  /* 0x0000018000007945 */ /* 0x000fe20003800200 */
[----:B------:R-:W-:Y:S02]  /*0410*/  IMAD.MOV.U32 R11, RZ, RZ, 0x3fa47ae1 ;  /* 0x3fa47ae1ff0b7424 */ /* 0x000fe400078e00ff */
[----:B------:R-:W-:-:S06]  /*0420*/  IMAD.MOV.U32 R6, RZ, RZ, 0x1 ;  /* 0x00000001ff067424 */ /* 0x000fcc00078e00ff */
[----:B0-----:R-:W-:-:S08]  /*0430*/  DFMA R8, R6, -R10, 1 ;  /* 0x3ff000000608742b */ /* 0x001fd0000000080a */
[----:B------:R-:W-:-:S08]  /*0440*/  DFMA R8, R8, R8, R8 ;  /* 0x000000080808722b */ /* 0x000fd00000000008 */
[----:B------:R-:W-:-:S08]  /*0450*/  DFMA R8, R6, R8, R6 ;  /* 0x000000080608722b */ /* 0x000fd00000000006 */
[----:B------:R-:W-:-:S08]  /*0460*/  DFMA R6, R8, -R10, 1 ;  /* 0x3ff000000806742b */ /* 0x000fd0000000080a */
[----:B------:R-:W-:Y:S02]  /*0470*/  DFMA R6, R8, R6, R8 ;  /* 0x000000060806722b */ /* 0x000fe40000000008 */
[----:B--2---:R-:W-:-:S08]  /*0480*/  DADD R2, R2, -R4 ;  /* 0x0000000002027229 */ /* 0x004fd00000000804 */
[----:B------:R-:W-:Y:S02]  /*0490*/  DMUL R4, R2, R6 ;  /* 0x0000000602047228 */ /* 0x000fe40000000000 */
[----:B------:R-:W-:-:S06]  /*04a0*/  FSETP.GEU.AND P1, PT, |R3|, 6.5827683646048100446e-37, PT ;  /* 0x036000000300780b */ /* 0x000fcc0003f2e200 */
[----:B------:R-:W-:-:S08]  /*04b0*/  DFMA R8, R4, -R10, R2 ;  /* 0x8000000a0408722b */ /* 0x000fd00000000002 */
[----:B------:R-:W-:Y:S01]  /*04c0*/  DFMA R4, R6, R8, R4 ;  /* 0x000000080604722b */ /* 0x000fe20000000004 */
[----:B------:R-:W-:Y:S02]  /*04d0*/  IMAD.MOV.U32 R6, RZ, RZ, 0x47ae147b ;  /* 0x47ae147bff067424 */ /* 0x000fe400078e00ff */
[----:B------:R-:W-:-:S07]  /*04e0*/  IMAD.MOV.U32 R7, RZ, RZ, 0x3fa47ae1 ;  /* 0x3fa47ae1ff077424 */ /* 0x000fce00078e00ff */
[----:B------:R-:W-:-:S05]  /*04f0*/  FFMA R0, RZ, 1.2849999666213989258, R5 ;  /* 0x3fa47ae1ff007823 */ /* 0x000fca0000000005 */
[----:B------:R-:W-:-:S13]  /*0500*/  FSETP.GT.AND P0, PT, |R0|, 1.469367938527859385e-39, PT ;  /* 0x001000000000780b */ /* 0x000fda0003f04200 */
[----:B------:R-:W-:Y:S05]  /*0510*/  @P0 BRA P1, `(.L_x_42) ;  /* 0x0000000000180947 */ /* 0x000fea0000800000 */
[----:B------:R-:W-:Y:S01]  /*0520*/  IMAD.MOV.U32 R12, RZ, RZ, R2 ;  /* 0x000000ffff0c7224 */ /* 0x000fe200078e0002 */
[----:B------:R-:W-:Y:S01]  /*0530*/  MOV R0, 0x560 ;  /* 0x0000056000007802 */ /* 0x000fe20000000f00 */
[----:B------:R-:W-:-:S07]  /*0540*/  IMAD.MOV.U32 R13, RZ, RZ, R3 ;  /* 0x000000ffff0d7224 */ /* 0x000fce00078e0003 */
[----:B------:R-:W-:Y:S05]  /*0550*/  CALL.REL.NOINC `($__internal_2_$__cuda_sm20_div_rn_f64_full) ;  /* 0x0000000400c47944 */ /* 0x000fea0003c00000 */
[----:B------:R-:W-:Y:S01]  /*0560*/  MOV R4, R10 ;  /* 0x0000000a00047202 */ /* 0x000fe20000000f00 */
[----:B------:R-:W-:-:S07]  /*0570*/  IMAD.MOV.U32 R5, RZ, RZ, R11 ;  /* 0x000000ffff057224 */ /* 0x000fce00078e000b */
.L_x_42:
[----:B------:R-:W-:Y:S05]  /*0580*/  BSYNC.RECONVERGENT B0 ;  /* 0x0000000000007941 */ /* 0x000fea0003800200 */
.L_x_41:
[----:B------:R-:W0:Y:S01]  /*0590*/  LDC.64 R14, c[0x0][0x390] ;  /* 0x0000e400ff0e7b82 */ /* 0x000e220000000a00 */
[C---:B------:R-:W-:Y:S02]  /*05a0*/  R2UR UR4, R16.reuse ;  /* 0x00000000100472ca */ /* 0x040fe400000e0000 */
[C---:B------:R-:W-:Y:S02]  /*05b0*/  R2UR UR5, R17.reuse ;  /* 0x00000000110572ca */ /* 0x040fe400000e0000 */
[----:B------:R-:W-:Y:S02]  /*05c0*/  R2UR UR6, R16 ;  /* 0x00000000100672ca */ /* 0x000fe400000e0000 */
[----:B------:R-:W-:Y:S01]  /*05d0*/  R2UR UR7, R17 ;  /* 0x00000000110772ca */ /* 0x000fe200000e0000 */
[----:B0-----:R-:W-:-:S04]  /*05e0*/  IMAD.WIDE R14, R19, 0x328, R14 ;  /* 0x00000328130e7825 */ /* 0x001fc800078e020e */
        /* <DEDUP_REMOVED lines=17> */
[----:B------:R-:W-:-:S10]  /*0700*/  DFMA R2, R12, R2, R10 ;  /* 0x000000020c02722b */ /* 0x000fd4000000000a */
[----:B------:R-:W-:-:S05]  /*0710*/  FFMA R0, RZ, 1.2849999666213989258, R3 ;  /* 0x3fa47ae1ff007823 */ /* 0x000fca0000000003 */
[----:B------:R-:W-:-:S13]  /*0720*/  FSETP.GT.AND P0, PT, |R0|, 1.469367938527859385e-39, PT ;  /* 0x001000000000780b */ /* 0x000fda0003f04200 */
[----:B------:R-:W-:Y:S05]  /*0730*/  @P0 BRA P1, `(.L_x_44) ;  /* 0x0000000000180947 */ /* 0x000fea0000800000 */
[----:B------:R-:W-:Y:S01]  /*0740*/  IMAD.MOV.U32 R12, RZ, RZ, R8 ;  /* 0x000000ffff0c7224 */ /* 0x000fe200078e0008 */
[----:B------:R-:W-:Y:S01]  /*0750*/  MOV R0, 0x780 ;  /* 0x0000078000007802 */ /* 0x000fe20000000f00 */
[----:B------:R-:W-:-:S07]  /*0760*/  IMAD.MOV.U32 R13, RZ, RZ, R9 ;  /* 0x000000ffff0d7224 */ /* 0x000fce00078e0009 */
[----:B------:R-:W-:Y:S05]  /*0770*/  CALL.REL.NOINC `($__internal_2_$__cuda_sm20_div_rn_f64_full) ;  /* 0x00000004003c7944 */ /* 0x000fea0003c00000 */
[----:B------:R-:W-:Y:S02]  /*0780*/  IMAD.MOV.U32 R2, RZ, RZ, R10 ;  /* 0x000000ffff027224 */ /* 0x000fe400078e000a */
[----:B------:R-:W-:-:S07]  /*0790*/  IMAD.MOV.U32 R3, RZ, RZ, R11 ;  /* 0x000000ffff037224 */ /* 0x000fce00078e000b */
.L_x_44:
[----:B------:R-:W-:Y:S05]  /*07a0*/  BSYNC.RECONVERGENT B0 ;  /* 0x0000000000007941 */ /* 0x000fea0003800200 */
.L_x_43:
[C---:B------:R-:W-:Y:S02]  /*07b0*/  R2UR UR4, R16.reuse ;  /* 0x00000000100472ca */ /* 0x040fe400000e0000 */
[C---:B------:R-:W-:Y:S02]  /*07c0*/  R2UR UR5, R17.reuse ;  /* 0x00000000110572ca */ /* 0x040fe400000e0000 */
[----:B------:R-:W-:Y:S02]  /*07d0*/  R2UR UR6, R16 ;  /* 0x00000000100672ca */ /* 0x000fe400000e0000 */
[----:B------:R-:W-:-:S09]  /*07e0*/  R2UR UR7, R17 ;  /* 0x00000000110772ca */ /* 0x000fd200000e0000 */
[----:B------:R-:W2:Y:S04]  /*07f0*/  LDG.E.64 R10, desc[UR4][R20.64+0x658] ;  /* 0x00065804140a7981 */ /* 0x000ea8000c1e1b00 */
[----:B------:R-:W2:Y:S01]  /*0800*/  LDG.E.64 R12, desc[UR6][R20.64+0x8] ;  /* 0x00000806140c7981 */ /* 0x000ea2000c1e1b00 */
[----:B------:R-:W0:Y:S01]  /*0810*/  MUFU.RCP64H R23, 0.039999991655349731445 ;  /* 0x3fa47ae100177908 */ /* 0x000e220000001800 */
        /* <DEDUP_REMOVED lines=15> */
[----:B------:R-:W-:Y:S02]  /*0910*/  DFMA R8, R22, R8, R12 ;  /* 0x000000081608722b */ /* 0x000fe4000000000c */
[----:B------:R-:W-:Y:S02]  /*0920*/  DADD R12, R2, R4 ;  /* 0x00000000020c7229 */ /* 0x000fe40000000004 */
[----:B------:R-:W-:-:S06]  /*0930*/  DMUL R4, R4, R4 ;  /* 0x0000000404047228 */ /* 0x000fcc0000000000 */
[----:B------:R-:W-:Y:S02]  /*0940*/  FFMA R0, RZ, 1.2849999666213989258, R9 ;  /* 0x3fa47ae1ff007823 */ /* 0x000fe40000000009 */
[----:B------:R-:W-:-:S03]  /*0950*/  DFMA R4, R12, UR4, -R4 ;  /* 0x000000040c047c2b */ /* 0x000fc60008000804 */
[----:B------:R-:W-:-:S13]  /*0960*/  FSETP.GT.AND P0, PT, |R0|, 1.469367938527859385e-39, PT ;  /* 0x001000000000780b */ /* 0x000fda0003f04200 */
[----:B------:R-:W-:Y:S05]  /*0970*/  @P0 BRA P1, `(.L_x_46) ;  /* 0x0000000000180947 */ /* 0x000fea0000800000 */
[----:B------:R-:W-:Y:S01]  /*0980*/  MOV R12, R10 ;  /* 0x0000000a000c7202 */ /* 0x000fe20000000f00 */
[----:B------:R-:W-:Y:S01]  /*0990*/  IMAD.MOV.U32 R13, RZ, RZ, R11 ;  /* 0x000000ffff0d7224 */ /* 0x000fe200078e000b */
[----:B------:R-:W-:-:S07]  /*09a0*/  MOV R0, 0x9c0 ;  /* 0x000009c000007802 */ /* 0x000fce0000000f00 */
[----:B------:R-:W-:Y:S05]  /*09b0*/  CALL.REL.NOINC `($__internal_2_$__cuda_sm20_div_rn_f64_full) ;  /* 0x0000000000ac7944 */ /* 0x000fea0003c00000 */
[----:B------:R-:W-:Y:S02]  /*09c0*/  IMAD.MOV.U32 R8, RZ, RZ, R10 ;  /* 0x000000ffff087224 */ /* 0x000fe400078e000a */
[----:B------:R-:W-:-:S07]  /*09d0*/  IMAD.MOV.U32 R9, RZ, RZ, R11 ;  /* 0x000000ffff097224 */ /* 0x000fce00078e000b */
.L_x_46:
[----:B------:R-:W-:Y:S05]  /*09e0*/  BSYNC.RECONVERGENT B0 ;  /* 0x0000000000007941 */ /* 0x000fea0003800200 */
.L_x_45:
        /* <DEDUP_REMOVED lines=13> */
[----:B------:R-:W-:Y:S02]  /*0ac0*/  DFMA R24, R22, R24, R22 ;  /* 0x000000181618722b */ /* 0x000fe40000000016 */
[----:B--2---:R-:W-:-:S06]  /*0ad0*/  DADD R12, R12, -R20 ;  /* 0x000000000c0c7229 */ /* 0x004fcc0000000814 */
[----:B------:R-:W-:Y:S02]  /*0ae0*/  DFMA R20, R24, -R10, 1 ;  /* 0x3ff000001814742b */ /* 0x000fe4000000080a */
[----:B------:R-:W-:-:S06]  /*0af0*/  DMUL R12, R12, R8 ;  /* 0x000000080c0c7228 */ /* 0x000fcc0000000000 */
[----:B------:R-:W-:-:S08]  /*0b00*/  DFMA R20, R24, R20, R24 ;  /* 0x000000141814722b */ /* 0x000fd00000000018 */
[----:B------:R-:W-:Y:S01]  /*0b10*/  DMUL R8, R20, R12 ;  /* 0x0000000c14087228 */ /* 0x000fe20000000000 */
[----:B------:R-:W-:-:S07]  /*0b20*/  FSETP.GEU.AND P1, PT, |R13|, 6.5827683646048100446e-37, PT ;  /* 0x036000000d00780b */ /* 0x000fce0003f2e200 */
[----:B------:R-:W-:-:S08]  /*0b30*/  DFMA R10, R8, -R10, R12 ;  /* 0x8000000a080a722b */ /* 0x000fd0000000000c */
[----:B------:R-:W-:-:S10]  /*0b40*/  DFMA R8, R20, R10, R8 ;  /* 0x0000000a1408722b */ /* 0x000fd40000000008 */
[----:B------:R-:W-:-:S05]  /*0b50*/  FFMA R0, RZ, 1.2849999666213989258, R9 ;  /* 0x3fa47ae1ff007823 */ /* 0x000fca0000000009 */
[----:B------:R-:W-:-:S13]  /*0b60*/  FSETP.GT.AND P0, PT, |R0|, 1.469367938527859385e-39, PT ;  /* 0x001000000000780b */ /* 0x000fda0003f04200 */
[----:B------:R-:W-:Y:S05]  /*0b70*/  @P0 BRA P1, `(.L_x_48) ;  /* 0x0000000000100947 */ /* 0x000fea0000800000 */
[----:B------:R-:W-:-:S07]  /*0b80*/  MOV R0, 0xba0 ;  /* 0x00000ba000007802 */ /* 0x000fce0000000f00 */
[----:B------:R-:W-:Y:S05]  /*0b90*/  CALL.REL.NOINC `($__internal_2_$__cuda_sm20_div_rn_f64_full) ;  /* 0x0000000000347944 */ /* 0x000fea0003c00000 */
[----:B------:R-:W-:Y:S02]  /*0ba0*/  IMAD.MOV.U32 R8, RZ, RZ, R10 ;  /* 0x000000ffff087224 */ /* 0x000fe400078e000a */
[----:B------:R-:W-:-:S07]  /*0bb0*/  IMAD.MOV.U32 R9, RZ, RZ, R11 ;  /* 0x000000ffff097224 */ /* 0x000fce00078e000b */
.L_x_48:
[----:B------:R-:W-:Y:S05]  /*0bc0*/  BSYNC.RECONVERGENT B0 ;  /* 0x0000000000007941 */ /* 0x000fea0003800200 */
.L_x_47:
[----:B------:R-:W0:Y:S01]  /*0bd0*/  LDC.64 R6, c[0x0][0x380] ;  /* 0x0000e000ff067b82 */ /* 0x000e220000000a00 */
[----:B------:R-:W-:Y:S01]  /*0be0*/  DADD R8, R8, R8 ;  /* 0x0000000008087229 */ /* 0x000fe20000000008 */
[----:B------:R-:W-:Y:S02]  /*0bf0*/  R2UR UR4, R16 ;  /* 0x00000000100472ca */ /* 0x000fe400000e0000 */
[----:B------:R-:W-:-:S05]  /*0c00*/  R2UR UR5, R17 ;  /* 0x00000000110572ca */ /* 0x000fca00000e0000 */
[----:B------:R-:W-:-:S08]  /*0c10*/  DADD R4, R4, -R8 ;  /* 0x0000000004047229 */ /* 0x000fd00000000808 */
[----:B------:R-:W-:Y:S01]  /*0c20*/  DFMA R4, -R2, R2, R4 ;  /* 0x000000020204722b */ /* 0x000fe20000000104 */
[----:B0-----:R-:W-:-:S04]  /*0c30*/  IMAD.WIDE R6, R19, 0x328, R6 ;  /* 0x0000032813067825 */ /* 0x001fc800078e0206 */
[----:B------:R-:W-:-:S05]  /*0c40*/  IMAD.WIDE R6, R18, 0x8, R6 ;  /* 0x0000000812067825 */ /* 0x000fca00078e0206 */
[----:B------:R-:W-:Y:S01]  /*0c50*/  STG.E.64 desc[UR4][R6.64+0x330], R4 ;  /* 0x0003300406007986 */ /* 0x000fe2000c101b04 */
[----:B------:R-:W-:Y:S05]  /*0c60*/  EXIT ;  /* 0x000000000000794d */ /* 0x000fea0003800000 */
        .weak           $__internal_2_$__cuda_sm20_div_rn_f64_full
        .type           $__internal_2_$__cuda_sm20_div_rn_f64_full,@function
        .size           $__internal_2_$__cuda_sm20_div_rn_f64_full,(.L_x_57 - $__internal_2_$__cuda_sm20_div_rn_f64_full)
$__internal_2_$__cuda_sm20_div_rn_f64_full:
[----:B------:R-:W-:Y:S01]  /*0c70*/  FSETP.GEU.AND P2, PT, |R13|, 1.469367938527859385e-39, PT ;  /* 0x001000000d00780b */ /* 0x000fe20003f4e200 */
[----:B------:R-:W-:Y:S01]  /*0c80*/  IMAD.MOV.U32 R22, RZ, RZ, R12 ;  /* 0x000000ffff167224 */ /* 0x000fe200078e000c */
        /* <DEDUP_REMOVED lines=12> */
[----:B------:R-:W-:Y:S01]  /*0d50*/  IMAD.MOV.U32 R9, RZ, RZ, 0x1ca00000 ;  /* 0x1ca00000ff097424 */ /* 0x000fe200078e00ff */
[----:B------:R-:W-:Y:S01]  /*0d60*/  @!P2 MOV R26, RZ ;  /* 0x000000ff001aa202 */ /* 0x000fe20000000f00 */
[----:B------:R-:W0:Y:S03]  /*0d70*/  MUFU.RCP64H R25, R11 ;  /* 0x0000000b00197308 */ /* 0x000e260000001800 */
[----:B------:R-:W-:-:S02]  /*0d80*/  @!P2 SEL R27, R9, 0x63400000, !P3 ;  /* 0x63400000091ba807 */ /* 0x000fc40005800000 */
[----:B------:R-:W-:Y:S02]  /*0d90*/  SEL R23, R9, 0x63400000, !P1 ;  /* 0x6340000009177807 */ /* 0x000fe40004800000 */
[--C-:B------:R-:W-:Y:S02]  /*0da0*/  @!P2 LOP3.LUT R27, R27, 0x80000000, R13.reuse, 0xf8, !PT ;  /* 0x800000001b1ba812 */ /* 0x100fe400078ef80d */
[----:B------:R-:W-:Y:S02]  /*0db0*/  LOP3.LUT R23, R23, 0x800fffff, R13, 0xf8, !PT ;  /* 0x800fffff17177812 */ /* 0x000fe400078ef80d */
[----:B------:R-:W-:Y:S02]  /*0dc0*/  @!P2 LOP3.LUT R27, R27, 0x100000, RZ, 0xfc, !PT ;  /* 0x001000001b1ba812 */ /* 0x000fe400078efcff */
[----:B------:R-:W-:-:S04]  /*0dd0*/  @!P0 LOP3.LUT R31, R11, 0x7ff00000, RZ, 0xc0, !PT ;  /* 0x7ff000000b1f8812 */ /* 0x000fc800078ec0ff */
[----:B------:R-:W-:Y:S02]  /*0de0*/  @!P2 DFMA R22, R22, 2, -R26 ;  /* 0x400000001616a82b */ /* 0x000fe4000000081a */
[----:B0-----:R-:W-:-:S08]  /*0df0*/  DFMA R26, R24, -R10, 1 ;  /* 0x3ff00000181a742b */ /* 0x001fd0000000080a */
[----:B------:R-:W-:-:S08]  /*0e00*/  DFMA R26, R26, R26, R26 ;  /* 0x0000001a1a1a722b */ /* 0x000fd0000000001a */
[----:B------:R-:W-:-:S08]  /*0e10*/  DFMA R26, R24, R26, R24 ;  /* 0x0000001a181a722b */ /* 0x000fd00000000018 */
[----:B------:R-:W-:-:S08]  /*0e20*/  DFMA R24, R26, -R10, 1 ;  /* 0x3ff000001a18742b */ /* 0x000fd0000000080a */
[----:B------:R-:W-:-:S08]  /*0e30*/  DFMA R24, R26, R24, R26 ;  /* 0x000000181a18722b */ /* 0x000fd0000000001a */
[----:B------:R-:W-:-:S08]  /*0e40*/  DMUL R26, R24, R22 ;  /* 0x00000016181a7228 */ /* 0x000fd00000000000 */
[----:B------:R-:W-:-:S08]  /*0e50*/  DFMA R28, R26, -R10, R22 ;  /* 0x8000000a1a1c722b */ /* 0x000fd00000000016 */
[----:B------:R-:W-:Y:S01]  /*0e60*/  DFMA R28, R24, R28, R26 ;  /* 0x0000001c181c722b */ /* 0x000fe2000000001a */
[----:B------:R-:W-:Y:S01]  /*0e70*/  IMAD.MOV.U32 R24, RZ, RZ, R8 ;  /* 0x000000ffff187224 */ /* 0x000fe200078e0008 */
[----:B------:R-:W-:-:S05]  /*0e80*/  @!P2 LOP3.LUT R24, R23, 0x7ff00000, RZ, 0xc0, !PT ;  /* 0x7ff000001718a812 */ /* 0x000fca00078ec0ff */
[----:B------:R-:W-:-:S05]  /*0e90*/  VIADD R25, R24, 0xffffffff ;  /* 0xffffffff18197836 */ /* 0x000fca0000000000 */
[----:B------:R-:W-:Y:S01]  /*0ea0*/  ISETP.GT.U32.AND P0, PT, R25, 0x7feffffe, PT ;  /* 0x7feffffe1900780c */ /* 0x000fe20003f04070 */
[----:B------:R-:W-:-:S05]  /*0eb0*/  VIADD R25, R31, 0xffffffff ;  /* 0xffffffff1f197836 */ /* 0x000fca0000000000 */
[----:B------:R-:W-:-:S13]  /*0ec0*/  ISETP.GT.U32.OR P0, PT, R25, 0x7feffffe, P0 ;  /* 0x7feffffe1900780c */ /* 0x000fda0000704470 */
[----:B------:R-:W-:Y:S05]  /*0ed0*/  @P0 BRA `(.L_x_50) ;  /* 0x00000000006c0947 */ /* 0x000fea0003800000 */
[----:B------:R-:W-:-:S04]  /*0ee0*/  LOP3.LUT R13, R7, 0x7ff00000, RZ, 0xc0, !PT ;  /* 0x7ff00000070d7812 */ /* 0x000fc800078ec0ff */
[CC--:B------:R-:W-:Y:S02]  /*0ef0*/  VIADDMNMX R12, R8.reuse, -R13.reuse, 0xb9600000, !PT ;  /* 0xb9600000080c7446 */ /* 0x0c0fe4000780090d */
[----:B------:R-:W-:Y:S02]  /*0f00*/  ISETP.GE.U32.AND P0, PT, R8, R13, PT ;  /* 0x0000000d0800720c */ /* 0x000fe40003f06070 */
[----:B------:R-:W-:Y:S02]  /*0f10*/  VIMNMX R12, PT, PT, R12, 0x46a00000, PT ;  /* 0x46a000000c0c7848 */ /* 0x000fe40003fe0100 */
[----:B------:R-:W-:-:S05]  /*0f20*/  SEL R9, R9, 0x63400000, !P0 ;  /* 0x6340000009097807 */ /* 0x000fca0004000000 */
[----:B------:R-:W-:Y:S02]  /*0f30*/  IMAD.IADD R24, R12, 0x1, -R9 ;  /* 0x000000010c187824 */ /* 0x000fe400078e0a09 */
[----:B------:R-:W-:Y:S02]  /*0f40*/  IMAD.MOV.U32 R12, RZ, RZ, RZ ;  /* 0x000000ffff0c7224 */ /* 0x000fe400078e00ff */
[----:B------:R-:W-:-:S06]  /*0f50*/  VIADD R13, R24, 0x7fe00000 ;  /* 0x7fe00000180d7836 */ /* 0x000fcc0000000000 */
[----:B------:R-:W-:-:S10]  /*0f60*/  DMUL R8, R28, R12 ;  /* 0x0000000c1c087228 */ /* 0x000fd40000000000 */
[----:B------:R-:W-:-:S13]  /*0f70*/  FSETP.GTU.AND P0, PT, |R9|, 1.469367938527859385e-39, PT ;  /* 0x001000000900780b */ /* 0x000fda0003f0c200 */
[----:B------:R-:W-:Y:S05]  /*0f80*/  @P0 BRA `(.L_x_51) ;  /* 0x0000000000940947 */ /* 0x000fea0003800000 */
[----:B------:R-:W-:Y:S01]  /*0f90*/  DFMA R22, R28, -R10, R22 ;  /* 0x8000000a1c16722b */ /* 0x000fe20000000016 */
[----:B------:R-:W-:-:S09]  /*0fa0*/  IMAD.MOV.U32 R12, RZ, RZ, RZ ;  /* 0x000000ffff0c7224 */ /* 0x000fd200078e00ff */
[C---:B------:R-:W-:Y:S02]  /*0fb0*/  FSETP.NEU.AND P0, PT, R23.reuse, RZ, PT ;  /* 0x000000ff1700720b */ /* 0x040fe40003f0d000 */
[----:B------:R-:W-:-:S04]  /*0fc0*/  LOP3.LUT R25, R23, 0x80000000, R7, 0x48, !PT ;  /* 0x8000000017197812 */ /* 0x000fc800078e4807 */
[----:B------:R-:W-:-:S07]  /*0fd0*/  LOP3.LUT R13, R25, R13, RZ, 0xfc, !PT ;  /* 0x0000000d190d7212 */ /* 0x000fce00078efcff */
[----:B------:R-:W-:Y:S05]  /*0fe0*/  @!P0 BRA `(.L_x_51) ;  /* 0x00000000007c8947 */ /* 0x000fea0003800000 */
[----:B------:R-:W-:Y:S01]  /*0ff0*/  IMAD.MOV R11, RZ, RZ, -R24 ;  /* 0x000000ffff0b7224 */ /* 0x000fe200078e0a18 */
[----:B------:R-:W-:Y:S01]  /*1000*/  DMUL.RP R12, R28, R12 ;  /* 0x0000000c1c0c7228 */ /* 0x000fe20000008000 */
[----:B------:R-:W-:-:S06]  /*1010*/  IMAD.MOV.U32 R10, RZ, RZ, RZ ;  /* 0x000000ffff0a7224 */ /* 0x000fcc00078e00ff */
[----:B------:R-:W-:-:S03]  /*1020*/  DFMA R10, R8, -R10, R28 ;  /* 0x8000000a080a722b */ /* 0x000fc6000000001c */
[----:B------:R-:W-:-:S03]  /*1030*/  LOP3.LUT R25, R13, R25, RZ, 0x3c, !PT ;  /* 0x000000190d197212 */ /* 0x000fc600078e3cff */
[----:B------:R-:W-:-:S04]  /*1040*/  IADD3 R10, PT, PT, -R24, -0x43300000, RZ ;  /* 0xbcd00000180a7810 */ /* 0x000fc80007ffe1ff */
[----:B------:R-:W-:-:S04]  /*1050*/  FSETP.NEU.AND P0, PT, |R11|, R10, PT ;  /* 0x0000000a0b00720b */ /* 0x000fc80003f0d200 */
[----:B------:R-:W-:Y:S02]  /*1060*/  FSEL R8, R12, R8, !P0 ;  /* 0x000000080c087208 */ /* 0x000fe40004000000 */
[----:B------:R-:W-:Y:S01]  /*1070*/  FSEL R9, R25, R9, !P0 ;  /* 0x0000000919097208 */ /* 0x000fe20004000000 */
[----:B------:R-:W-:Y:S06]  /*1080*/  BRA `(.L_x_51) ;  /* 0x0000000000547947 */ /* 0x000fec0003800000 */
.L_x_50:
[----:B------:R-:W-:-:S14]  /*1090*/  DSETP.NAN.AND P0, PT, R12, R12, PT ;  /* 0x0000000c0c00722a */ /* 0x000fdc0003f08000 */
[----:B------:R-:W-:Y:S05]  /*10a0*/  @P0 BRA `(.L_x_52) ;  /* 0x0000000000440947 */ /* 0x000fea0003800000 */
[----:B------:R-:W-:-:S14]  /*10b0*/  DSETP.NAN.AND P0, PT, R6, R6, PT ;  /* 0x000000060600722a */ /* 0x000fdc0003f08000 */
[----:B------:R-:W-:Y:S05]  /*10c0*/  @P0 BRA `(.L_x_53) ;  /* 0x0000000000300947 */ /* 0x000fea0003800000 */
[----:B------:R-:W-:Y:S01]  /*10d0*/  ISETP.NE.AND P0, PT, R24, R31, PT ;  /* 0x0000001f1800720c */ /* 0x000fe20003f05270 */
[----:B------:R-:W-:Y:S01]  /*10e0*/  IMAD.MOV.U32 R8, RZ, RZ, 0x0 ;  /* 0x00000000ff087424 */ /* 0x000fe200078e00ff */
[----:B------:R-:W-:-:S11]  /*10f0*/  MOV R9, 0xfff80000 ;  /* 0xfff8000000097802 */ /* 0x000fd60000000f00 */
        /* <DEDUP_REMOVED lines=9> */
.L_x_53:
[----:B------:R-:W-:Y:S01]  /*1190*/  LOP3.LUT R9, R7, 0x80000, RZ, 0xfc, !PT ;  /* 0x0008000007097812 */ /* 0x000fe200078efcff */
[----:B------:R-:W-:Y:S01]  /*11a0*/  IMAD.MOV.U32 R8, RZ, RZ, R6 ;  /* 0x000000ffff087224 */ /* 0x000fe200078e0006 */
[----:B------:R-:W-:Y:S06]  /*11b0*/  BRA `(.L_x_51) ;  /* 0x0000000000087947 */ /* 0x000fec0003800000 */
.L_x_52:
[----:B------:R-:W-:Y:S01]  /*11c0*/  LOP3.LUT R9, R13, 0x80000, RZ, 0xfc, !PT ;  /* 0x000800000d097812 */ /* 0x000fe200078efcff */
[----:B------:R-:W-:-:S07]  /*11d0*/  IMAD.MOV.U32 R8, RZ, RZ, R12 ;  /* 0x000000ffff087224 */ /* 0x000fce00078e000c */
.L_x_51:
[----:B------:R-:W-:Y:S05]  /*11e0*/  BSYNC.RECONVERGENT B1 ;  /* 0x0000000000017941 */ /* 0x000fea0003800200 */
.L_x_49:
[----:B------:R-:W-:Y:S02]  /*11f0*/  IMAD.MOV.U32 R10, RZ, RZ, R8 ;  /* 0x000000ffff0a7224 */ /* 0x000fe400078e0008 */
[----:B------:R-:W-:Y:S02]  /*1200*/  IMAD.MOV.U32 R11, RZ, RZ, R9 ;  /* 0x000000ffff0b7224 */ /* 0x000fe400078e0009 */
[----:B------:R-:W-:Y:S02]  /*1210*/  IMAD.MOV.U32 R8, RZ, RZ, R0 ;  /* 0x000000ffff087224 */ /* 0x000fe400078e0000 */
[----:B------:R-:W-:-:S04]  /*1220*/  IMAD.MOV.U32 R9, RZ, RZ, 0x0 ;  /* 0x00000000ff097424 */ /* 0x000fc800078e00ff */
[----:B------:R-:W-:Y:S05]  /*1230*/  RET.REL.NODEC R8 `(_Z5step1PdS_S_) ;  /* 0xffffffec08707950 */ /* 0x000fea0003c3ffff */
.L_x_54:
        /* <DEDUP_REMOVED lines=12> */
.L_x_57:


//--------------------- .nv.global.init           --------------------------
	.section	.nv.global.init,"aw",@progbits
.nv.global.init:
	.type		$str$3,@object
	.size		$str$3,($str$4 - $str$3)
$str$3:
        /*0000*/ 	.byte	0x30, 0x20, 0x3c, 0x3d, 0x20, 0x68, 0x20, 0x26, 0x26, 0x20, 0x68, 0x20, 0x3c, 0x20, 0x6e, 0x79
        /*0010*/ 	.byte	0x00
	.type		$str$4,@object
	.size		$str$4,($str - $str$4)
$str$4:
        /*0011*/ 	.byte	0x30, 0x20, 0x3c, 0x3d, 0x20, 0x77, 0x20, 0x26, 0x26, 0x20, 0x77, 0x20, 0x3c, 0x20, 0x6e, 0x78
        /*0021*/ 	.byte	0x00
	.type		$str,@object
	.size		$str,($str$2 - $str)
$str:
        /*0022*/ 	.byte	0x31, 0x20, 0x3c, 0x3d, 0x20, 0x68, 0x20, 0x26, 0x26, 0x20, 0x68, 0x20, 0x3c, 0x20, 0x6e, 0x79
        /*0032*/ 	.byte	0x20, 0x2d, 0x20, 0x31, 0x00
	.type		$str$2,@object
	.size		$str$2,($str$1 - $str$2)
$str$2:
        /*0037*/ 	.byte	0x31, 0x20, 0x3c, 0x3d, 0x20, 0x77, 0x20, 0x26, 0x26, 0x20, 0x77, 0x20, 0x3c, 0x20, 0x6e, 0x78
        /*0047*/ 	.byte	0x20, 0x2d, 0x20, 0x31, 0x00
	.type		$str$1,@object
	.size		$str$1,(__unnamed_1 - $str$1)
$str$1:
        /*004c*/ 	.byte	0x2f, 0x74, 0x6d, 0x70, 0x2f, 0x73, 0x61, 0x73, 0x73, 0x5f, 0x63, 0x75, 0x5f, 0x30, 0x72, 0x69
        /*005c*/ 	.byte	0x74, 0x7a, 0x35, 0x64, 0x31, 0x2f, 0x6b, 0x2e, 0x63, 0x75, 0x00
	.type		__unnamed_1,@object
	.size		__unnamed_1,(__unnamed_2 - __unnamed_1)
__unnamed_1:
        /*0067*/ 	.byte	0x76, 0x6f, 0x69, 0x64, 0x20, 0x73, 0x74, 0x65, 0x70, 0x31, 0x28, 0x64, 0x6f, 0x75, 0x62, 0x6c
        /*0077*/ 	.byte	0x65, 0x20, 0x2a, 0x2c, 0x20, 0x64, 0x6f, 0x75, 0x62, 0x6c, 0x65, 0x20, 0x2a, 0x2c, 0x20, 0x64
        /*0087*/ 	.byte	0x6f, 0x75, 0x62, 0x6c, 0x65, 0x20, 0x2a, 0x29, 0x00
	.type		__unnamed_2,@object
	.size		__unnamed_2,(__unnamed_3 - __unnamed_2)
__unnamed_2:
        /*0090*/ 	.byte	0x76, 0x6f, 0x69, 0x64, 0x20, 0x73, 0x74, 0x65, 0x70, 0x32, 0x28, 0x64, 0x6f, 0x75, 0x62, 0x6c
        /*00a0*/ 	.byte	0x65, 0x20, 0x2a, 0x2c, 0x20, 0x64, 0x6f, 0x75, 0x62, 0x6c, 0x65, 0x20, 0x2a, 0x2c, 0x20, 0x64
        /*00b0*/ 	.byte	0x6f, 0x75, 0x62, 0x6c, 0x65, 0x20, 0x2a, 0x29, 0x00
	.type		__unnamed_3,@object
	.size		__unnamed_3,(.L_2 - __unnamed_3)
__unnamed_3:
        /*00b9*/ 	.byte	0x76, 0x6f, 0x69, 0x64, 0x20, 0x73, 0x74, 0x65, 0x70, 0x33, 0x28, 0x64, 0x6f, 0x75, 0x62, 0x6c
        /*00c9*/ 	.byte	0x65, 0x20, 0x2a, 0x2c, 0x20, 0x64, 0x6f, 0x75, 0x62, 0x6c, 0x65, 0x20, 0x2a, 0x2c, 0x20, 0x64
        /*00d9*/ 	.byte	0x6f, 0x75, 0x62, 0x6c, 0x65, 0x20, 0x2a, 0x2c, 0x20, 0x64, 0x6f, 0x75, 0x62, 0x6c, 0x65, 0x20
        /*00e9*/ 	.byte	0x2a, 0x2c, 0x20, 0x64, 0x6f, 0x75, 0x62, 0x6c, 0x65, 0x20, 0x2a, 0x29, 0x00
.L_2:


//--------------------- .nv.shared.reserved.0     --------------------------
	.section	.nv.shared.reserved.0,"aw",@nobits
	.weak		__nv_reservedSMEM_offset_0_alias
	.size		__nv_reservedSMEM_offset_0_alias, 0, 64
	.other		__nv_reservedSMEM_offset_0_alias,@"STO_CUDA_RESERVED_SHARED STV_DEFAULT"
__nv_reservedSMEM_offset_0_alias:
	.zero		0
	.zero		64


//--------------------- .nv.constant0._Z5step3PdS_S_S_S_ --------------------------
	.section	.nv.constant0._Z5step3PdS_S_S_S_,"a",@progbits
	.sectionflags	@""
	.align	4
.nv.constant0._Z5step3PdS_S_S_S_:
	.zero		936


//--------------------- .nv.constant0._Z5step2PdS_S_ --------------------------
	.section	.nv.constant0._Z5step2PdS_S_,"a",@progbits
	.sectionflags	@""
	.align	4
.nv.constant0._Z5step2PdS_S_:
	.zero		920


//--------------------- .nv.constant0._Z5step1PdS_S_ --------------------------
	.section	.nv.constant0._Z5step1PdS_S_,"a",@progbits
	.sectionflags	@""
	.align	4
.nv.constant0._Z5step1PdS_S_:
	.zero		920


//--------------------- SYMBOLS --------------------------

	.type		.nv.reservedSmem.offset0,@object
	.size		.nv.reservedSmem.offset0,0x4
	.type		__assertfail,@function
